def gluon_wgmma(
    a_ptr,
    b_ptr,
    c_ptr,
    M,
    N,
    K,
    stride_am,
    stride_bk,
    stride_cm,
    BLOCK_M: gl.constexpr,
    BLOCK_N: gl.constexpr,
    BLOCK_K: gl.constexpr,
    DTYPE: gl.constexpr,
    A_LAYOUT: gl.constexpr,
    B_LAYOUT: gl.constexpr,
    C_LAYOUT: gl.constexpr,
    B_SHAPE: gl.constexpr,
    TRANS_B: gl.constexpr,
    NUM_BUFFERS: gl.constexpr,
    NUM_WARPS: gl.constexpr,
):
    a_desc = tma.make_tensor_descriptor(
        a_ptr, [M, K], [stride_am, 1], [BLOCK_M, BLOCK_K], A_LAYOUT
    )
    b_desc = tma.make_tensor_descriptor(
        b_ptr,
        [N, K] if TRANS_B else [K, N],
        [stride_bk, 1],
        B_SHAPE,
        B_LAYOUT,
    )
    c_desc = tma.make_tensor_descriptor(
        c_ptr, [M, N], [stride_cm, 1], [BLOCK_M, BLOCK_N], C_LAYOUT
    )

    a_bufs = gl.allocate_shared_memory(
        DTYPE, [NUM_BUFFERS, BLOCK_M, BLOCK_K], A_LAYOUT
    )
    b_bufs = gl.allocate_shared_memory(DTYPE, [NUM_BUFFERS] + B_SHAPE, B_LAYOUT)

    pid_m = gl.program_id(0)
    pid_n = gl.program_id(1)
    off_m = pid_m * BLOCK_M
    off_n = pid_n * BLOCK_N

    mma_layout: gl.constexpr = pick_wgmma_layout(DTYPE, BLOCK_M, BLOCK_N, NUM_WARPS)
    acc = warpgroup_mma_init(
        gl.zeros((BLOCK_M, BLOCK_N), dtype=gl.float32, layout=mma_layout)
    )

    bars = gl.allocate_shared_memory(
        gl.int64, [NUM_BUFFERS, 1], mbarrier.MBarrierLayout()
    )
    for i in gl.static_range(NUM_BUFFERS):
        mbarrier.init(bars.index(i), count=1)
    idx = 0
    phase = 0

    for k in range(0, K, BLOCK_K):
        a = a_bufs.index(idx)
        b = b_bufs.index(idx)
        bar = bars.index(idx)
        mbarrier.expect(bar, a_desc.block_type.nbytes + b_desc.block_type.nbytes)
        tma.async_copy_global_to_shared(a_desc, [off_m, k], bar, a)
        tma.async_copy_global_to_shared(
            b_desc, [off_n, k] if TRANS_B else [k, off_n], bar, b
        )
        mbarrier.wait(bar, phase=phase)

        if TRANS_B:
            b = b.permute((1, 0))
        acc = warpgroup_mma_wait(num_outstanding=0, deps=(acc,))
        acc = warpgroup_mma(a, b, acc, is_async=True)

        idx += 1
        if idx == NUM_BUFFERS:
            idx = 0
            phase ^= 1

    acc = warpgroup_mma_wait(num_outstanding=0, deps=(acc,))
    for i in gl.static_range(NUM_BUFFERS):
        mbarrier.invalidate(bars.index(i))

    c_smem = gl.allocate_shared_memory(DTYPE, [BLOCK_M, BLOCK_N], C_LAYOUT)
    c_smem.store(acc.to(DTYPE))
    fence_async_shared()
    tma.async_copy_shared_to_global(c_desc, [off_m, off_n], c_smem)
    tma.store_wait(pendings=0)

# config = {"BLOCK_K": 32, "BLOCK_M": 64, "BLOCK_N": 64, "arch": "sm_90", "dtype": "fp16", "num_buffers": 1, "num_warps": 8, "trans_b": 0}
# arch = sm_90


// ===== COMPILED SASS (sm_90a) =====

	.target	sm_90a

	.elftype	@"ET_EXEC"


//--------------------- .note.nv.tkinfo           --------------------------
	.section	.note.nv.tkinfo,"",@"SHT_NOTE"
	.sectionflags	@"SHF_NOTE_NV_TKINFO"
	.tkinfo
        /*0018*/ 	.word	0x00000002
        /*0030*/ 	.string	""
        /*0030*/ 	.string	"ptxas"
        /*0030*/ 	.string	"Cuda compilation tools, release 13.0, V13.0.88"
        /*0030*/ 	.string	"Build cuda_13.0.r13.0/compiler.36424714_0"
        /*0030*/ 	.string	"-v  -suppress-debug-info  -lineinfo  -arch sm_90a "



//--------------------- .note.nv.cuinfo           --------------------------
	.section	.note.nv.cuinfo,"",@"SHT_NOTE"
	.sectionflags	@"SHF_NOTE_NV_CUINFO"
        /*0018*/ 	.short	0x0002
        /*001a*/ 	.short	0x005a
        /*001c*/ 	.short	0x0082
	.zero		2


//--------------------- .nv.info                  --------------------------
	.section	.nv.info,"",@"SHT_CUDA_INFO"
	.align	4


	//----- nvinfo : EIATTR_REGCOUNT
	.align		4
        /*0000*/ 	.byte	0x04, 0x2f
        /*0002*/ 	.short	(.L_1 - .L_0)
	.align		4
.L_0:
        /*0004*/ 	.word	index@(gluon_wgmma)
        /*0008*/ 	.word	0x0000002a


	//----- nvinfo : EIATTR_FRAME_SIZE
	.align		4
.L_1:
        /*000c*/ 	.byte	0x04, 0x11
        /*000e*/ 	.short	(.L_3 - .L_2)
	.align		4
.L_2:
        /*0010*/ 	.word	index@(gluon_wgmma)
        /*0014*/ 	.word	0x00000000


	//----- nvinfo : EIATTR_MIN_STACK_SIZE
	.align		4
.L_3:
        /*0018*/ 	.byte	0x04, 0x12
        /*001a*/ 	.short	(.L_5 - .L_4)
	.align		4
.L_4:
        /*001c*/ 	.word	index@(gluon_wgmma)
        /*0020*/ 	.word	0x00000000
.L_5:


//--------------------- .nv.compat                --------------------------
	.section	.nv.compat,"",@"SHT_CUDA_COMPAT_INFO"
	.align	4
        /*0000*/ 	.byte	0x02, 0x09, 0x01, 0x00, 0x02, 0x02, 0x04, 0x00, 0x02, 0x05, 0x05, 0x00, 0x03, 0x07, 0x01, 0x01
        /*0010*/ 	.byte	0x02, 0x03, 0x03, 0x00, 0x02, 0x06, 0x01, 0x00, 0x04, 0x0b, 0x08, 0x00, 0x00, 0x00, 0x00, 0x00
        /*0020*/ 	.byte	0x00, 0x00, 0x00, 0x00


//--------------------- .nv.info.gluon_wgmma      --------------------------
	.section	.nv.info.gluon_wgmma,"",@"SHT_CUDA_INFO"
	.sectionflags	@""
	.align	4


	//----- nvinfo : EIATTR_CUDA_API_VERSION
	.align		4
        /*0000*/ 	.byte	0x04, 0x37
        /*0002*/ 	.short	(.L_7 - .L_6)
.L_6:
        /*0004*/ 	.word	0x00000082


	//----- nvinfo : EIATTR_KPARAM_INFO
	.align		4
.L_7:
        /*0008*/ 	.byte	0x04, 0x17
        /*000a*/ 	.short	(.L_9 - .L_8)
.L_8:
        /*000c*/ 	.word	0x00000000
        /*0010*/ 	.short	0x000a
        /*0012*/ 	.short	0x0048
        /*0014*/ 	.byte	0x00, 0xf4, 0x21, 0x00


	//----- nvinfo : EIATTR_KPARAM_INFO
	.align		4
.L_9:
        /*0018*/ 	.byte	0x04, 0x17
        /*001a*/ 	.short	(.L_11 - .L_10)
.L_10:
        /*001c*/ 	.word	0x00000000
        /*0020*/ 	.short	0x0009
        /*0022*/ 	.short	0x0040
        /*0024*/ 	.byte	0x00, 0xf4, 0x21, 0x00


	//----- nvinfo : EIATTR_KPARAM_INFO
	.align		4
.L_11:
        /*0028*/ 	.byte	0x04, 0x17
        /*002a*/ 	.short	(.L_13 - .L_12)
.L_12:
        /*002c*/ 	.word	0x00000000
        /*0030*/ 	.short	0x0008
        /*0032*/ 	.short	0x0038
        /*0034*/ 	.byte	0x00, 0xf0, 0x21, 0x00


	//----- nvinfo : EIATTR_KPARAM_INFO
	.align		4
.L_13:
        /*0038*/ 	.byte	0x04, 0x17
        /*003a*/ 	.short	(.L_15 - .L_14)
.L_14:
        /*003c*/ 	.word	0x00000000
        /*0040*/ 	.short	0x0007
        /*0042*/ 	.short	0x0030
        /*0044*/ 	.byte	0x00, 0xf0, 0x21, 0x00


	//----- nvinfo : EIATTR_KPARAM_INFO
	.align		4
.L_15:
        /*0048*/ 	.byte	0x04, 0x17
        /*004a*/ 	.short	(.L_17 - .L_16)
.L_16:
        /*004c*/ 	.word	0x00000000
        /*0050*/ 	.short	0x0006
        /*0052*/ 	.short	0x0028
        /*0054*/ 	.byte	0x00, 0xf0, 0x21, 0x00


	//----- nvinfo : EIATTR_KPARAM_INFO
	.align		4
.L_17:
        /*0058*/ 	.byte	0x04, 0x17
        /*005a*/ 	.short	(.L_19 - .L_18)
.L_18:
        /*005c*/ 	.word	0x00000000
        /*0060*/ 	.short	0x0005
        /*0062*/ 	.short	0x0020
        /*0064*/ 	.byte	0x00, 0xf0, 0x11, 0x00


	//----- nvinfo : EIATTR_KPARAM_INFO
	.align		4
.L_19:
        /*0068*/ 	.byte	0x04, 0x17
        /*006a*/ 	.short	(.L_21 - .L_20)
.L_20:
        /*006c*/ 	.word	0x00000000
        /*0070*/ 	.short	0x0004
        /*0072*/ 	.short	0x001c
        /*0074*/ 	.byte	0x00, 0xf0, 0x11, 0x00


	//----- nvinfo : EIATTR_KPARAM_INFO
	.align		4
.L_21:
        /*0078*/ 	.byte	0x04, 0x17
        /*007a*/ 	.short	(.L_23 - .L_22)
.L_22:
        /*007c*/ 	.word	0x00000000
        /*0080*/ 	.short	0x0003
        /*0082*/ 	.short	0x0018
        /*0084*/ 	.byte	0x00, 0xf0, 0x11, 0x00


	//----- nvinfo : EIATTR_KPARAM_INFO
	.align		4
.L_23:
        /*0088*/ 	.byte	0x04, 0x17
        /*008a*/ 	.short	(.L_25 - .L_24)
.L_24:
        /*008c*/ 	.word	0x00000000
        /*0090*/ 	.short	0x0002
        /*0092*/ 	.short	0x0010
        /*0094*/ 	.byte	0x00, 0xf4, 0x21, 0x00


	//----- nvinfo : EIATTR_KPARAM_INFO
	.align		4
.L_25:
        /*0098*/ 	.byte	0x04, 0x17
        /*009a*/ 	.short	(.L_27 - .L_26)
.L_26:
        /*009c*/ 	.word	0x00000000
        /*00a0*/ 	.short	0x0001
        /*00a2*/ 	.short	0x0008
        /*00a4*/ 	.byte	0x00, 0xf4, 0x21, 0x00


	//----- nvinfo : EIATTR_KPARAM_INFO
	.align		4
.L_27:
        /*00a8*/ 	.byte	0x04, 0x17
        /*00aa*/ 	.short	(.L_29 - .L_28)
.L_28:
        /*00ac*/ 	.word	0x00000000
        /*00b0*/ 	.short	0x0000
        /*00b2*/ 	.short	0x0000
        /*00b4*/ 	.byte	0x00, 0xf4, 0x21, 0x00


	//----- nvinfo : EIATTR_SPARSE_MMA_MASK
	.align		4
.L_29:
        /*00b8*/ 	.byte	0x03, 0x50
        /*00ba*/ 	.short	0x0000


	//----- nvinfo : EIATTR_MAXREG_COUNT
	.align		4
        /*00bc*/ 	.byte	0x03, 0x1b
        /*00be*/ 	.short	0x00ff


	//----- nvinfo : EIATTR_NUM_BARRIERS
	.align		4
        /*00c0*/ 	.byte	0x02, 0x4c
        /*00c2*/ 	.byte	0x01
	.zero		1


	//----- nvinfo : EIATTR_MERCURY_ISA_VERSION
	.align		4
        /*00c4*/ 	.byte	0x03, 0x5f
        /*00c6*/ 	.short	0x0101


	//----- nvinfo : EIATTR_INT_WARP_WIDE_INSTR_OFFSETS
	.align		4
        /*00c8*/ 	.byte	0x04, 0x31
        /*00ca*/ 	.short	(.L_31 - .L_30)


	//   ....[0]....
.L_30:
        /*00cc*/ 	.word	0x00001330


	//   ....[1]....
        /*00d0*/ 	.word	0x000013c0


	//   ....[2]....
        /*00d4*/ 	.word	0x000015b0


	//   ....[3]....
        /*00d8*/ 	.word	0x000015c0


	//   ....[4]....
        /*00dc*/ 	.word	0x000015d0


	//   ....[5]....
        /*00e0*/ 	.word	0x00001670


	//   ....[6]....
        /*00e4*/ 	.word	0x00001aa0


	//   ....[7]....
        /*00e8*/ 	.word	0x00001ab0


	//----- nvinfo : EIATTR_COOP_GROUP_MASK_REGIDS
	.align		4
.L_31:
        /*00ec*/ 	.byte	0x04, 0x29
        /*00ee*/ 	.short	(.L_33 - .L_32)


	//   ....[0]....
.L_32:
        /*00f0*/ 	.word	0xffffffff


	//   ....[1]....
        /*00f4*/ 	.word	0xffffffff


	//   ....[2]....
        /*00f8*/ 	.word	0xffffffff


	//----- nvinfo : EIATTR_COOP_GROUP_INSTR_OFFSETS
	.align		4
.L_33:
        /*00fc*/ 	.byte	0x04, 0x28
        /*00fe*/ 	.short	(.L_35 - .L_34)


	//   ....[0]....
.L_34:
        /*0100*/ 	.word	0x00000150


	//   ....[1]....
        /*0104*/ 	.word	0x00000740


	//   ....[2]....
        /*0108*/ 	.word	0x00000d10


	//----- nvinfo : EIATTR_MBARRIER_INSTR_OFFSETS
	.align		4
.L_35:
        /*010c*/ 	.byte	0x04, 0x39
        /*010e*/ 	.short	(.L_37 - .L_36)


	//   ....[0]....
.L_36:
        /*0110*/ 	.word	0x00001400
        /*0114*/ 	.word	0x000000ff
        /*0118*/ 	.word	0x00002000
        /*011c*/ 	.short	0x0100
        /*011e*/ 	.byte	0x08
	.zero		1


	//   ....[1]....
        /*0120*/ 	.word	0x00001710
        /*0124*/ 	.word	0x000000ff
        /*0128*/ 	.word	0x00002000
        /*012c*/ 	.short	0x010a
        /*012e*/ 	.byte	0x08
	.zero		1


	//   ....[2]....
        /*0130*/ 	.word	0x00001a20
        /*0134*/ 	.word	0x000000ff
        /*0138*/ 	.word	0x00002000
        /*013c*/ 	.short	0x0108
        /*013e*/ 	.byte	0x08
	.zero		1


	//   ....[3]....
        /*0140*/ 	.word	0x00001b40
        /*0144*/ 	.word	0x000000ff
        /*0148*/ 	.word	0x00002000
        /*014c*/ 	.short	0x010a
        /*014e*/ 	.byte	0x08
	.zero		1


	//----- nvinfo : EIATTR_NUM_MBARRIERS
	.align		4
.L_37:
        /*0150*/ 	.byte	0x03, 0x38
        /*0152*/ 	.short	0x0001


	//----- nvinfo : EIATTR_EXIT_INSTR_OFFSETS
	.align		4
        /*0154*/ 	.byte	0x04, 0x1c
        /*0156*/ 	.short	(.L_39 - .L_38)


	//   ....[0]....
.L_38:
        /*0158*/ 	.word	0x00001b30


	//----- nvinfo : EIATTR_REQNTID
	.align		4
.L_39:
        /*015c*/ 	.byte	0x04, 0x10
        /*015e*/ 	.short	(.L_41 - .L_40)
.L_40:
        /*0160*/ 	.word	0x00000100
        /*0164*/ 	.word	0x00000001
        /*0168*/ 	.word	0x00000001


	//----- nvinfo : EIATTR_CRS_STACK_SIZE
	.align		4
.L_41:
        /*016c*/ 	.byte	0x04, 0x1e
        /*016e*/ 	.short	(.L_43 - .L_42)
.L_42:
        /*0170*/ 	.word	0x00000000


	//----- nvinfo : EIATTR_CBANK_PARAM_SIZE
	.align		4
.L_43:
        /*0174*/ 	.byte	0x03, 0x19
        /*0176*/ 	.short	0x0050


	//----- nvinfo : EIATTR_PARAM_CBANK
	.align		4
        /*0178*/ 	.byte	0x04, 0x0a
        /*017a*/ 	.short	(.L_45 - .L_44)
	.align		4
.L_44:
        /*017c*/ 	.word	index@(.nv.constant0.gluon_wgmma)
        /*0180*/ 	.short	0x0210
        /*0182*/ 	.short	0x0050


	//----- nvinfo : EIATTR_SW_WAR
	.align		4
.L_45:
        /*0184*/ 	.byte	0x04, 0x36
        /*0186*/ 	.short	(.L_47 - .L_46)
.L_46:
        /*0188*/ 	.word	0x00000008
.L_47:


//--------------------- .nv.callgraph             --------------------------
	.section	.nv.callgraph,"",@"SHT_CUDA_CALLGRAPH"
	.align	4
	.sectionentsize	8
	.align		4
        /*0000*/ 	.word	0x00000000
	.align		4
        /*0004*/ 	.word	0xffffffff
	.align		4
        /*0008*/ 	.word	0x00000000
	.align		4
        /*000c*/ 	.word	0xfffffffe
	.align		4
        /*0010*/ 	.word	0x00000000
	.align		4
        /*0014*/ 	.word	0xfffffffd
	.align		4
        /*0018*/ 	.word	0x00000000
	.align		4
        /*001c*/ 	.word	0xfffffffc


//--------------------- .text.gluon_wgmma         --------------------------
	.section	.text.gluon_wgmma,"ax",@progbits
	.align	128
        .global         gluon_wgmma
        .type           gluon_wgmma,@function
        .size           gluon_wgmma,(.L_x_52 - gluon_wgmma)
        .other          gluon_wgmma,@"STO_CUDA_ENTRY STV_DEFAULT"
gluon_wgmma:
.text.gluon_wgmma:
[----:B------:R-:W-:Y:S01]  /*0000*/  LDC R1, c[0x0][0x28] ;  /* 0x00000a00ff017b82 */ /* 0x000fe20000000800 */
[----:B------:R-:W1:Y:S07]  /*0010*/  S2R R0, SR_TID.X ;  /* 0x0000000000007919 */ /* 0x000e6e0000002100 */
[----:B------:R-:W2:Y:S01]  /*0020*/  S2UR UR4, SR_CgaCtaId ;  /* 0x00000000000479c3 */ /* 0x000ea20000008800 */
[----:B------:R-:W-:Y:S01]  /*0030*/  UMOV UR8, 0x400 ;  /* 0x0000040000087882 */ /* 0x000fe20000000000 */
[----:B------:R-:W-:Y:S01]  /*0040*/  ULDC UR6, c[0x0][0xc] ;  /* 0x0000030000067ab9 */ /* 0x000fe20000000800 */
[----:B------:R-:W-:Y:S01]  /*0050*/  ULDC.64 UR16, c[0x0][0x250] ;  /* 0x0000940000107ab9 */ /* 0x000fe20000000a00 */
[----:B------:R-:W-:Y:S04]  /*0060*/  BSSY B0, `(.L_x_0) ;  /* 0x000001e000007945 */ /* 0x000fe80003800000 */
[----:B------:R-:W3:Y:S08]  /*0070*/  LDC R2, c[0x0][0x228] ;  /* 0x00008a00ff027b82 */ /* 0x000ef00000000800 */
[----:B------:R-:W4:Y:S08]  /*0080*/  LDC R8, c[0x0][0x230] ;  /* 0x00008c00ff087b82 */ /* 0x000f300000000800 */
[----:B------:R-:W-:Y:S01]  /*0090*/  S2UR UR22, SR_CTAID.Y ;  /* 0x00000000001679c3 */ /* 0x000fe20000002600 */
[----:B--2---:R-:W-:-:S03]  /*00a0*/  ULEA UR8, UR4, UR8, 0x18 ;  /* 0x0000000804087291 */ /* 0x004fc6000f8ec03f */
[----:B------:R-:W-:Y:S01]  /*00b0*/  ULDC UR4, c[0x0][0x10] ;  /* 0x0000040000047ab9 */ /* 0x000fe20000000800 */
[----:B-1----:R-:W-:-:S03]  /*00c0*/  LOP3.LUT R6, R0, 0xff, RZ, 0xc0, !PT ;  /* 0x000000ff00067812 */ /* 0x002fc600078ec0ff */
[----:B------:R-:W1:Y:S01]  /*00d0*/  S2UR UR5, SR_CTAID.Z ;  /* 0x00000000000579c3 */ /* 0x000e620000002700 */
[----:B---3--:R-:W-:Y:S01]  /*00e0*/  VIADD R2, R2, 0xffffffff ;  /* 0xffffffff02027836 */ /* 0x008fe20000000000 */
[C---:B------:R-:W-:Y:S02]  /*00f0*/  ISETP.GE.U32.AND P0, PT, R6.reuse, 0x20, PT ;  /* 0x000000200600780c */ /* 0x040fe40003f06070 */
[C---:B------:R-:W-:Y:S02]  /*0100*/  ISETP.NE.U32.AND P2, PT, R6.reuse, RZ, PT ;  /* 0x000000ff0600720c */ /* 0x040fe40003f45070 */
[----:B------:R-:W-:Y:S02]  /*0110*/  LEA R10, R6, UR8, 0x2 ;  /* 0x00000008060a7c11 */ /* 0x000fe4000f8e10ff */
[----:B------:R-:W2:Y:S01]  /*0120*/  S2UR UR23, SR_CTAID.X ;  /* 0x00000000001779c3 */ /* 0x000ea20000002500 */
[----:B----4-:R-:W-:-:S06]  /*0130*/  VIADD R13, R8, 0xffffffff ;  /* 0xffffffff080d7836 */ /* 0x010fcc0000000000 */
[----:B------:R3:W-:Y:S01]  /*0140*/  @!P0 STS [R10], RZ ;  /* 0x000000ff0a008388 */ /* 0x0007e20000000800 */
[----:B------:R-:W-:-:S03]  /*0150*/  NOP ;  /* 0x0000000000007918 */ /* 0x000fc60000000000 */
[----:B------:R3:W-:Y:S01]  /*0160*/  @!P2 STS [UR8+0x24], R2 ;  /* 0x00002402ff00a988 */ /* 0x0007e20008000808 */
[----:B-1----:R-:W-:-:S03]  /*0170*/  UIMAD UR4, UR5, UR4, UR22 ;  /* 0x00000004050472a4 */ /* 0x002fc6000f8e0216 */
[----:B------:R3:W-:Y:S01]  /*0180*/  @!P2 STS [UR8+0x20], R13 ;  /* 0x0000200dff00a988 */ /* 0x0007e20008000808 */
[----:B--2---:R-:W-:-:S04]  /*0190*/  UIMAD UR4, UR4, UR6, UR23 ;  /* 0x00000006040472a4 */ /* 0x004fc8000f8e0217 */
[----:B------:R-:W-:-:S04]  /*01a0*/  UIMAD UR6, UR4, 0x180, URZ ;  /* 0x00000180040678a4 */ /* 0x000fc8000f8e023f */
[----:B------:R-:W-:-:S04]  /*01b0*/  UIADD3 UR20, UP0, UR6, UR16, URZ ;  /* 0x0000001006147290 */ /* 0x000fc8000ff1e03f */
[----:B------:R-:W-:Y:S01]  /*01c0*/  ULEA.HI.X.SX32 UR21, UR6, UR17, 0x1, UP0 ;  /* 0x0000001106157291 */ /* 0x000fe200080f0e3f */
[----:B---3--:R-:W-:Y:S11]  /*01d0*/  @P2 BRA `(.L_x_1) ;  /* 0x0000000000182947 */ /* 0x008ff60003800000 */
[----:B------:R-:W1:Y:S01]  /*01e0*/  LDS R3, [UR8+0x8] ;  /* 0x00000808ff037984 */ /* 0x000e620008000800 */
[----:B------:R-:W2:Y:S01]  /*01f0*/  LDC.64 R14, c[0x0][0x210] ;  /* 0x00008400ff0e7b82 */ /* 0x000ea20000000a00 */
[----:B------:R-:W-:Y:S02]  /*0200*/  IMAD.MOV.U32 R4, RZ, RZ, 0x70 ;  /* 0x00000070ff047424 */ /* 0x000fe400078e00ff */
[----:B--2---:R2:W-:Y:S03]  /*0210*/  STS.64 [UR8], R14 ;  /* 0x0000000eff007988 */ /* 0x0045e60008000a08 */
[----:B-1----:R-:W-:-:S05]  /*0220*/  LOP3.LUT R3, R3, 0x10, R4, 0xd8, !PT ;  /* 0x0000001003037812 */ /* 0x002fca00078ed804 */
[----:B------:R2:W-:Y:S02]  /*0230*/  STS [UR8+0x8], R3 ;  /* 0x00000803ff007988 */ /* 0x0005e40008000808 */
.L_x_1:
[----:B------:R-:W-:Y:S05]  /*0240*/  BSYNC B0 ;  /* 0x0000000000007941 */ /* 0x000fea0003800000 */
.L_x_0:
[----:B------:R-:W-:Y:S04]  /*0250*/  BSSY B0, `(.L_x_2) ;  /* 0x000000a000007945 */ /* 0x000fe80003800000 */
[----:B------:R-:W-:Y:S05]  /*0260*/  @P2 BRA `(.L_x_3) ;  /* 0x0000000000202947 */ /* 0x000fea0003800000 */
[----:B--2---:R-:W1:Y:S01]  /*0270*/  LDS R3, [UR8+0x34] ;  /* 0x00003408ff037984 */ /* 0x004e620008000800 */
[----:B------:R-:W-:Y:S02]  /*0280*/  IMAD.MOV.U32 R4, RZ, RZ, 0x1f000000 ;  /* 0x1f000000ff047424 */ /* 0x000fe400078e00ff */
[----:B------:R-:W-:Y:S01]  /*0290*/  @!P2 IMAD.MOV.U32 R5, RZ, RZ, 0x3f ;  /* 0x0000003fff05a424 */ /* 0x000fe200078e00ff */
[----:B------:R-:W2:Y:S02]  /*02a0*/  @!P2 LDS R12, [UR8+0x38] ;  /* 0x00003808ff0ca984 */ /* 0x000ea40008000800 */
[----:B-1----:R-:W-:Y:S02]  /*02b0*/  LOP3.LUT R3, R3, 0xff000000, R4, 0xb8, !PT ;  /* 0xff00000003037812 */ /* 0x002fe400078eb804 */
[----:B--2---:R-:W-:-:S03]  /*02c0*/  @!P2 LOP3.LUT R4, R12, 0xff, R5, 0xb8, !PT ;  /* 0x000000ff0c04a812 */ /* 0x004fc600078eb805 */
[----:B------:R1:W-:Y:S04]  /*02d0*/  STS [UR8+0x34], R3 ;  /* 0x00003403ff007988 */ /* 0x0003e80008000808 */
[----:B------:R1:W-:Y:S02]  /*02e0*/  @!P2 STS [UR8+0x38], R4 ;  /* 0x00003804ff00a988 */ /* 0x0003e40008000808 */
.L_x_3:
[----:B------:R-:W-:Y:S05]  /*02f0*/  BSYNC B0 ;  /* 0x0000000000007941 */ /* 0x000fea0003800000 */
.L_x_2:
[----:B------:R-:W-:Y:S04]  /*0300*/  BSSY B0, `(.L_x_4) ;  /* 0x000000e000007945 */ /* 0x000fe80003800000 */
[----:B------:R-:W-:Y:S05]  /*0310*/  @P2 BRA `(.L_x_5) ;  /* 0x0000000000302947 */ /* 0x000fea0003800000 */
[----:B-1----:R-:W1:Y:S01]  /*0320*/  LDS R4, [UR8+0x34] ;  /* 0x00003408ff047984 */ /* 0x002e620008000800 */
[----:B--2---:R-:W2:Y:S03]  /*0330*/  LDC.64 R14, c[0x0][0x238] ;  /* 0x00008e00ff0e7b82 */ /* 0x004ea60000000a00 */
[----:B------:R-:W3:Y:S01]  /*0340*/  LDS R3, [UR8+0x1c] ;  /* 0x00001c08ff037984 */ /* 0x000ee20008000800 */
[C---:B--2---:R-:W-:Y:S01]  /*0350*/  SHF.L.U64.HI R12, R14.reuse, 0x1, R15 ;  /* 0x000000010e0c7819 */ /* 0x044fe2000001020f */
[----:B------:R-:W-:-:S03]  /*0360*/  IMAD.SHL.U32 R5, R14, 0x2, RZ ;  /* 0x000000020e057824 */ /* 0x000fc600078e00ff */
[--C-:B------:R-:W-:Y:S02]  /*0370*/  SHF.R.U32.HI R14, RZ, 0x4, R12.reuse ;  /* 0x00000004ff0e7819 */ /* 0x100fe4000001160c */
[----:B------:R-:W-:-:S05]  /*0380*/  SHF.R.U64 R5, R5, 0x4, R12 ;  /* 0x0000000405057819 */ /* 0x000fca000000120c */
[----:B------:R4:W-:Y:S01]  /*0390*/  STS [UR8+0xc], R5 ;  /* 0x00000c05ff007988 */ /* 0x0009e20008000808 */
[----:B-1----:R-:W-:Y:S02]  /*03a0*/  LOP3.LUT R4, R4, 0x7, RZ, 0xb8, !PT ;  /* 0x0000000704047812 */ /* 0x002fe400078eb8ff */
[----:B---3--:R-:W-:-:S03]  /*03b0*/  LOP3.LUT R3, R3, 0xf, R14, 0xb8, !PT ;  /* 0x0000000f03037812 */ /* 0x008fc600078eb80e */
[----:B------:R4:W-:Y:S04]  /*03c0*/  STS [UR8+0x34], R4 ;  /* 0x00003404ff007988 */ /* 0x0009e80008000808 */
[----:B------:R4:W-:Y:S02]  /*03d0*/  STS [UR8+0x1c], R3 ;  /* 0x00001c03ff007988 */ /* 0x0009e40008000808 */
.L_x_5:
[----:B------:R-:W-:Y:S05]  /*03e0*/  BSYNC B0 ;  /* 0x0000000000007941 */ /* 0x000fea0003800000 */
.L_x_4:
[----:B------:R-:W-:Y:S04]  /*03f0*/  BSSY B1, `(.L_x_6) ;  /* 0x000001b000017945 */ /* 0x000fe80003800000 */
[----:B------:R-:W-:Y:S01]  /*0400*/  BSSY B0, `(.L_x_7) ;  /* 0x0000016000007945 */ /* 0x000fe20003800000 */
[----:B------:R-:W-:-:S03]  /*0410*/  IMAD.MOV.U32 R7, RZ, RZ, RZ ;  /* 0x000000ffff077224 */ /* 0x000fc600078e00ff */
[----:B------:R-:W-:Y:S05]  /*0420*/  @P2 BRA `(.L_x_8) ;  /* 0x0000000000202947 */ /* 0x000fea0003800000 */
[----:B-12-4-:R-:W1:Y:S02]  /*0430*/  LDS R3, [UR8+0x34] ;  /* 0x00003408ff037984 */ /* 0x016e640008000800 */
[----:B-1----:R-:W-:-:S05]  /*0440*/  LOP3.LUT R3, R3, 0x38, RZ, 0xb8, !PT ;  /* 0x0000003803037812 */ /* 0x002fca00078eb8ff */
[----:B------:R1:W-:Y:S01]  /*0450*/  STS [UR8+0x34], R3 ;  /* 0x00003403ff007988 */ /* 0x0003e20008000808 */
[----:B------:R-:W-:Y:S05]  /*0460*/  @P2 BRA `(.L_x_9) ;  /* 0x0000000000202947 */ /* 0x000fea0003800000 */
[----:B-1----:R-:W1:Y:S01]  /*0470*/  LDS R3, [UR8+0x8] ;  /* 0x00000808ff037984 */ /* 0x002e620008000800 */
[----:B------:R-:W-:-:S05]  /*0480*/  IMAD.MOV.U32 R4, RZ, RZ, 0x780 ;  /* 0x00000780ff047424 */ /* 0x000fca00078e00ff */
[----:B-1----:R-:W-:-:S05]  /*0490*/  LOP3.LUT R3, R3, 0x300, R4, 0xd8, !PT ;  /* 0x0000030003037812 */ /* 0x002fca00078ed804 */
[----:B------:R3:W-:Y:S02]  /*04a0*/  STS [UR8+0x8], R3 ;  /* 0x00000803ff007988 */ /* 0x0007e40008000808 */
.L_x_8:
[----:B------:R-:W-:Y:S05]  /*04b0*/  @P2 BRA `(.L_x_10) ;  /* 0x0000000000282947 */ /* 0x000fea0003800000 */
[----:B-1234-:R-:W1:Y:S02]  /*04c0*/  LDS R3, [UR8+0x8] ;  /* 0x00000808ff037984 */ /* 0x01ee640008000800 */
[----:B-1----:R-:W-:-:S05]  /*04d0*/  LOP3.LUT R3, R3, 0x1800, RZ, 0xb8, !PT ;  /* 0x0000180003037812 */ /* 0x002fca00078eb8ff */
[----:B------:R2:W-:Y:S02]  /*04e0*/  STS [UR8+0x8], R3 ;  /* 0x00000803ff007988 */ /* 0x0005e40008000808 */
.L_x_9:
[----:B------:R-:W-:Y:S05]  /*04f0*/  @P2 BREAK B0 ;  /* 0x0000000000002942 */ /* 0x000fea0003800000 */
[----:B------:R-:W-:Y:S05]  /*0500*/  @P2 BRA `(.L_x_11) ;  /* 0x0000000000242947 */ /* 0x000fea0003800000 */
[----:B------:R-:W3:Y:S01]  /*0510*/  LDS R4, [UR8+0x8] ;  /* 0x00000808ff047984 */ /* 0x000ee20008000800 */
[----:B-12---:R-:W-:-:S05]  /*0520*/  IMAD.MOV.U32 R3, RZ, RZ, 0x6000 ;  /* 0x00006000ff037424 */ /* 0x006fca00078e00ff */
[----:B---3--:R-:W-:-:S04]  /*0530*/  LOP3.LUT R3, R4, 0x4000, R3, 0xd8, !PT ;  /* 0x0000400004037812 */ /* 0x008fc800078ed803 */
[----:B------:R-:W-:-:S05]  /*0540*/  LOP3.LUT R3, R3, 0x400000, RZ, 0xb8, !PT ;  /* 0x0040000003037812 */ /* 0x000fca00078eb8ff */
[----:B------:R5:W-:Y:S02]  /*0550*/  STS [UR8+0x8], R3 ;  /* 0x00000803ff007988 */ /* 0x000be40008000808 */
.L_x_10:
[----:B------:R-:W-:Y:S05]  /*0560*/  BSYNC B0 ;  /* 0x0000000000007941 */ /* 0x000fea0003800000 */
.L_x_7:
[----:B-12345:R-:W1:Y:S02]  /*0570*/  @!P2 LDS R3, [UR8+0x8] ;  /* 0x00000808ff03a984 */ /* 0x03ee640008000800 */
[----:B-1----:R-:W-:-:S05]  /*0580*/  @!P2 LOP3.LUT R3, R3, 0x8000, RZ, 0xb8, !PT ;  /* 0x000080000303a812 */ /* 0x002fca00078eb8ff */
[----:B------:R3:W-:Y:S02]  /*0590*/  @!P2 STS [UR8+0x8], R3 ;  /* 0x00000803ff00a988 */ /* 0x0007e40008000808 */
.L_x_11:
[----:B------:R-:W-:Y:S05]  /*05a0*/  BSYNC B1 ;  /* 0x0000000000017941 */ /* 0x000fea0003800000 */
.L_x_6:
[----:B------:R-:W-:Y:S05]  /*05b0*/  WARPSYNC.ALL ;  /* 0x0000000000007948 */ /* 0x000fea0003800000 */
[----:B-123--:R-:W1:Y:S02]  /*05c0*/  LDC R3, c[0x0][0x22c] ;  /* 0x00008b00ff037b82 */ /* 0x00ee640000000800 */
[----:B-1----:R-:W-:Y:S01]  /*05d0*/  VIADD R3, R3, 0xffffffff ;  /* 0xffffffff03037836 */ /* 0x002fe20000000000 */
[----:B------:R-:W-:Y:S06]  /*05e0*/  @P0 BRA `(.L_x_12) ;  /* 0x0000000000300947 */ /* 0x000fec0003800000 */
[----:B------:R-:W1:Y:S01]  /*05f0*/  S2R R4, SR_LANEID ;  /* 0x0000000000047919 */ /* 0x000e620000000000 */
[----:B------:R-:W-:Y:S05]  /*0600*/  WARPSYNC.ALL ;  /* 0x0000000000007948 */ /* 0x000fea0003800000 */
[----:B-1----:R-:W-:-:S05]  /*0610*/  IMAD.SHL.U32 R9, R4, 0x4, RZ ;  /* 0x0000000404097824 */ /* 0x002fca00078e00ff */
[----:B------:R-:W1:Y:S01]  /*0620*/  LDS R11, [R9+UR8] ;  /* 0x00000008090b7984 */ /* 0x000e620008000800 */
[----:B------:R-:W-:Y:S01]  /*0630*/  IADD3 R4, P1, R9, UR20, RZ ;  /* 0x0000001409047c10 */ /* 0x000fe2000ff3e0ff */
[----:B------:R-:W-:-:S04]  /*0640*/  UMOV UR4, UR20 ;  /* 0x0000001400047c82 */ /* 0x000fc80008000000 */
[----:B------:R-:W-:Y:S01]  /*0650*/  IMAD.X R5, RZ, RZ, UR21, P1 ;  /* 0x00000015ff057e24 */ /* 0x000fe200088e06ff */
[----:B------:R-:W-:-:S04]  /*0660*/  UMOV UR5, UR21 ;  /* 0x0000001500057c82 */ /* 0x000fc80008000000 */
[----:B-1----:R1:W2:Y:S01]  /*0670*/  ATOMG.E.EXCH.STRONG.GPU PT, RZ, [R4], R11 ;  /* 0x0000000b04ff73a8 */ /* 0x0022a200041ee100 */
[----:B------:R-:W-:-:S04]  /*0680*/  DEPBAR {5,4,3,2,1,0} ;  /* 0x0000003f0000791a */ /* 0x000fc80000000000 */
[----:B------:R1:W-:Y:S01]  /*0690*/  UTMACCTL.IV [UR4] ;  /* 0x00000000040079b9 */ /* 0x0003e20008000000 */
[----:B------:R-:W-:Y:S01]  /*06a0*/  NOP ;  /* 0x0000000000007918 */ /* 0x000fe20000000000 */
.L_x_12:
[----:B------:R-:W-:Y:S05]  /*06b0*/  @P0 BRA `(.L_x_13) ;  /* 0x00000000000c0947 */ /* 0x000fea0003800000 */
[----:B------:R0:W-:Y:S01]  /*06c0*/  UTMACMDFLUSH ;  /* 0x00000000000079b7 */ /* 0x0001e20000000000 */
[----:B------:R-:W-:Y:S05]  /*06d0*/  @P0 BRA `(.L_x_13) ;  /* 0x0000000000040947 */ /* 0x000fea0003800000 */
[----:B------:R-:W-:-:S04]  /*06e0*/  DEPBAR.LE SB0, 0x0 ;  /* 0x000080000000791a */ /* 0x000fc80000000000 */
.L_x_13:
[----:B------:R-:W-:Y:S05]  /*06f0*/  WARPSYNC.ALL ;  /* 0x0000000000007948 */ /* 0x000fea0003800000 */
[----:B--2---:R-:W-:Y:S06]  /*0700*/  BAR.SYNC.DEFER_BLOCKING 0x0 ;  /* 0x0000000000007b1d */ /* 0x004fec0000010000 */
[----:B------:R-:W-:Y:S02]  /*0710*/  BSSY B1, `(.L_x_14) ;  /* 0x000000b000017945 */ /* 0x000fe40003800000 */
[----:B------:R-:W-:Y:S06]  /*0720*/  BAR.SYNC.DEFER_BLOCKING 0x0 ;  /* 0x0000000000007b1d */ /* 0x000fec0000010000 */
[----:B------:R2:W-:Y:S01]  /*0730*/  @!P0 STS [R10], RZ ;  /* 0x000000ff0a008388 */ /* 0x0005e20000000800 */
[----:B------:R-:W-:Y:S01]  /*0740*/  NOP ;  /* 0x0000000000007918 */ /* 0x000fe20000000000 */
[----:B------:R-:W-:Y:S05]  /*0750*/  @P2 BRA `(.L_x_15) ;  /* 0x0000000000182947 */ /* 0x000fea0003800000 */
[----:B-1----:R-:W1:Y:S01]  /*0760*/  LDS R4, [UR8+0x8] ;  /* 0x00000808ff047984 */ /* 0x002e620008000800 */
[----:B------:R-:W3:Y:S01]  /*0770*/  LDC.64 R14, c[0x0][0x218] ;  /* 0x00008600ff0e7b82 */ /* 0x000ee20000000a00 */
[----:B------:R-:W-:Y:S02]  /*0780*/  IMAD.MOV.U32 R5, RZ, RZ, 0x70 ;  /* 0x00000070ff057424 */ /* 0x000fe400078e00ff */
[----:B---3--:R3:W-:Y:S03]  /*0790*/  STS.64 [UR8], R14 ;  /* 0x0000000eff007988 */ /* 0x0087e60008000a08 */
[----:B-1----:R-:W-:-:S05]  /*07a0*/  LOP3.LUT R4, R4, 0x10, R5, 0xd8, !PT ;  /* 0x0000001004047812 */ /* 0x002fca00078ed805 */
[----:B------:R3:W-:Y:S02]  /*07b0*/  STS [UR8+0x8], R4 ;  /* 0x00000804ff007988 */ /* 0x0007e40008000808 */
.L_x_15:
[----:B-1----:R-:W-:Y:S05]  /*07c0*/  BSYNC B1 ;  /* 0x0000000000017941 */ /* 0x002fea0003800000 */
.L_x_14:
[----:B------:R-:W-:Y:S04]  /*07d0*/  BSSY B1, `(.L_x_16) ;  /* 0x000000a000017945 */ /* 0x000fe80003800000 */
[----:B------:R-:W-:Y:S05]  /*07e0*/  @P2 BRA `(.L_x_17) ;  /* 0x0000000000202947 */ /* 0x000fea0003800000 */
[----:B---3--:R-:W1:Y:S01]  /*07f0*/  LDS R4, [UR8+0x34] ;  /* 0x00003408ff047984 */ /* 0x008e620008000800 */
[----:B------:R-:W-:Y:S02]  /*0800*/  IMAD.MOV.U32 R5, RZ, RZ, 0x3f000000 ;  /* 0x3f000000ff057424 */ /* 0x000fe400078e00ff */
[----:B------:R-:W-:Y:S01]  /*0810*/  @!P2 IMAD.MOV.U32 R9, RZ, RZ, 0x1f ;  /* 0x0000001fff09a424 */ /* 0x000fe200078e00ff */
[----:B------:R-:W3:Y:S02]  /*0820*/  @!P2 LDS R12, [UR8+0x38] ;  /* 0x00003808ff0ca984 */ /* 0x000ee40008000800 */
[----:B-1----:R-:W-:Y:S02]  /*0830*/  LOP3.LUT R4, R4, 0xff000000, R5, 0xb8, !PT ;  /* 0xff00000004047812 */ /* 0x002fe400078eb805 */
[----:B---3--:R-:W-:-:S03]  /*0840*/  @!P2 LOP3.LUT R5, R12, 0xff, R9, 0xb8, !PT ;  /* 0x000000ff0c05a812 */ /* 0x008fc600078eb809 */
[----:B------:R1:W-:Y:S04]  /*0850*/  STS [UR8+0x34], R4 ;  /* 0x00003404ff007988 */ /* 0x0003e80008000808 */
[----:B------:R1:W-:Y:S02]  /*0860*/  @!P2 STS [UR8+0x38], R5 ;  /* 0x00003805ff00a988 */ /* 0x0003e40008000808 */
.L_x_17:
[----:B------:R-:W-:Y:S05]  /*0870*/  BSYNC B1 ;  /* 0x0000000000017941 */ /* 0x000fea0003800000 */
.L_x_16:
[----:B------:R-:W-:Y:S04]  /*0880*/  BSSY B1, `(.L_x_18) ;  /* 0x0000004000017945 */ /* 0x000fe80003800000 */
[----:B------:R-:W-:Y:S05]  /*0890*/  @P2 BRA `(.L_x_19) ;  /* 0x0000000000082947 */ /* 0x000fea0003800000 */
[----:B------:R4:W-:Y:S04]  /*08a0*/  STS [UR8+0x24], R13 ;  /* 0x0000240dff007988 */ /* 0x0009e80008000808 */
[----:B------:R4:W-:Y:S02]  /*08b0*/  STS [UR8+0x20], R3 ;  /* 0x00002003ff007988 */ /* 0x0009e40008000808 */
.L_x_19:
[----:B------:R-:W-:Y:S05]  /*08c0*/  BSYNC B1 ;  /* 0x0000000000017941 */ /* 0x000fea0003800000 */
.L_x_18:
[----:B------:R-:W-:Y:S04]  /*08d0*/  BSSY B1, `(.L_x_20) ;  /* 0x000000e000017945 */ /* 0x000fe80003800000 */
[----:B------:R-:W-:Y:S05]  /*08e0*/  @P2 BRA `(.L_x_21) ;  /* 0x0000000000302947 */ /* 0x000fea0003800000 */
[----:B-1----:R-:W1:Y:S01]  /*08f0*/  LDS R5, [UR8+0x34] ;  /* 0x00003408ff057984 */ /* 0x002e620008000800 */
[----:B---3--:R-:W3:Y:S03]  /*0900*/  LDC.64 R14, c[0x0][0x240] ;  /* 0x00009000ff0e7b82 */ /* 0x008ee60000000a00 */
[----:B------:R-:W5:Y:S01]  /*0910*/  LDS R4, [UR8+0x1c] ;  /* 0x00001c08ff047984 */ /* 0x000f620008000800 */
[C---:B---3--:R-:W-:Y:S01]  /*0920*/  SHF.L.U64.HI R12, R14.reuse, 0x1, R15 ;  /* 0x000000010e0c7819 */ /* 0x048fe2000001020f */
[----:B------:R-:W-:-:S03]  /*0930*/  IMAD.SHL.U32 R9, R14, 0x2, RZ ;  /* 0x000000020e097824 */ /* 0x000fc600078e00ff */
[--C-:B------:R-:W-:Y:S02]  /*0940*/  SHF.R.U32.HI R11, RZ, 0x4, R12.reuse ;  /* 0x00000004ff0b7819 */ /* 0x100fe4000001160c */
[----:B------:R-:W-:-:S05]  /*0950*/  SHF.R.U64 R9, R9, 0x4, R12 ;  /* 0x0000000409097819 */ /* 0x000fca000000120c */
[----:B------:R3:W-:Y:S01]  /*0960*/  STS [UR8+0xc], R9 ;  /* 0x00000c09ff007988 */ /* 0x0007e20008000808 */
[----:B-1----:R-:W-:Y:S02]  /*0970*/  LOP3.LUT R5, R5, 0x7, RZ, 0xb8, !PT ;  /* 0x0000000705057812 */ /* 0x002fe400078eb8ff */
[----:B-----5:R-:W-:-:S03]  /*0980*/  LOP3.LUT R4, R4, 0xf, R11, 0xb8, !PT ;  /* 0x0000000f04047812 */ /* 0x020fc600078eb80b */
[----:B------:R3:W-:Y:S04]  /*0990*/  STS [UR8+0x34], R5 ;  /* 0x00003405ff007988 */ /* 0x0007e80008000808 */
[----:B------:R3:W-:Y:S02]  /*09a0*/  STS [UR8+0x1c], R4 ;  /* 0x00001c04ff007988 */ /* 0x0007e40008000808 */
.L_x_21:
[----:B------:R-:W-:Y:S05]  /*09b0*/  BSYNC B1 ;  /* 0x0000000000017941 */ /* 0x000fea0003800000 */
.L_x_20:
[----:B------:R-:W-:Y:S04]  /*09c0*/  BSSY B2, `(.L_x_22) ;  /* 0x000001a000027945 */ /* 0x000fe80003800000 */
[----:B------:R-:W-:Y:S04]  /*09d0*/  BSSY B1, `(.L_x_23) ;  /* 0x0000015000017945 */ /* 0x000fe80003800000 */
[----:B------:R-:W-:Y:S05]  /*09e0*/  @P2 BRA `(.L_x_24) ;  /* 0x0000000000202947 */ /* 0x000fea0003800000 */
[----:B-1-3--:R-:W1:Y:S02]  /*09f0*/  LDS R4, [UR8+0x34] ;  /* 0x00003408ff047984 */ /* 0x00ae640008000800 */
[----:B-1----:R-:W-:-:S05]  /*0a00*/  LOP3.LUT R4, R4, 0x38, RZ, 0xb8, !PT ;  /* 0x0000003804047812 */ /* 0x002fca00078eb8ff */
[----:B------:R1:W-:Y:S01]  /*0a10*/  STS [UR8+0x34], R4 ;  /* 0x00003404ff007988 */ /* 0x0003e20008000808 */
[----:B------:R-:W-:Y:S05]  /*0a20*/  @P2 BRA `(.L_x_25) ;  /* 0x0000000000202947 */ /* 0x000fea0003800000 */
[----:B-1----:R-:W1:Y:S01]  /*0a30*/  LDS R4, [UR8+0x8] ;  /* 0x00000808ff047984 */ /* 0x002e620008000800 */
[----:B------:R-:W-:-:S05]  /*0a40*/  IMAD.MOV.U32 R5, RZ, RZ, 0x780 ;  /* 0x00000780ff057424 */ /* 0x000fca00078e00ff */
[----:B-1----:R-:W-:-:S05]  /*0a50*/  LOP3.LUT R4, R4, 0x300, R5, 0xd8, !PT ;  /* 0x0000030004047812 */ /* 0x002fca00078ed805 */
[----:B------:R5:W-:Y:S02]  /*0a60*/  STS [UR8+0x8], R4 ;  /* 0x00000804ff007988 */ /* 0x000be40008000808 */
.L_x_24:
[----:B------:R-:W-:Y:S05]  /*0a70*/  @P2 BRA `(.L_x_26) ;  /* 0x0000000000282947 */ /* 0x000fea0003800000 */
[----:B-1-3-5:R-:W1:Y:S02]  /*0a80*/  LDS R4, [UR8+0x8] ;  /* 0x00000808ff047984 */ /* 0x02ae640008000800 */
[----:B-1----:R-:W-:-:S05]  /*0a90*/  LOP3.LUT R4, R4, 0x1800, RZ, 0xb8, !PT ;  /* 0x0000180004047812 */ /* 0x002fca00078eb8ff */
[----:B------:R3:W-:Y:S02]  /*0aa0*/  STS [UR8+0x8], R4 ;  /* 0x00000804ff007988 */ /* 0x0007e40008000808 */
.L_x_25:
[----:B------:R-:W-:Y:S05]  /*0ab0*/  @P2 BREAK B1 ;  /* 0x0000000000012942 */ /* 0x000fea0003800000 */
[----:B------:R-:W-:Y:S05]  /*0ac0*/  @P2 BRA `(.L_x_27) ;  /* 0x0000000000242947 */ /* 0x000fea0003800000 */
[----:B-1-3--:R-:W1:Y:S01]  /*0ad0*/  LDS R4, [UR8+0x8] ;  /* 0x00000808ff047984 */ /* 0x00ae620008000800 */
[----:B------:R-:W-:-:S05]  /*0ae0*/  IMAD.MOV.U32 R5, RZ, RZ, 0x6000 ;  /* 0x00006000ff057424 */ /* 0x000fca00078e00ff */
[----:B-1----:R-:W-:-:S04]  /*0af0*/  LOP3.LUT R4, R4, 0x6000, R5, 0xd8, !PT ;  /* 0x0000600004047812 */ /* 0x002fc800078ed805 */
[----:B------:R-:W-:-:S05]  /*0b00*/  LOP3.LUT R4, R4, 0x400000, RZ, 0xb8, !PT ;  /* 0x0040000004047812 */ /* 0x000fca00078eb8ff */
[----:B------:R1:W-:Y:S02]  /*0b10*/  STS [UR8+0x8], R4 ;  /* 0x00000804ff007988 */ /* 0x0003e40008000808 */
.L_x_26:
[----:B------:R-:W-:Y:S05]  /*0b20*/  BSYNC B1 ;  /* 0x0000000000017941 */ /* 0x000fea0003800000 */
.L_x_23:
[----:B-1-3-5:R-:W1:Y:S02]  /*0b30*/  @!P2 LDS R4, [UR8+0x8] ;  /* 0x00000808ff04a984 */ /* 0x02ae640008000800 */
[----:B-1----:R-:W-:-:S05]  /*0b40*/  @!P2 LOP3.LUT R4, R4, 0x8000, RZ, 0xb8, !PT ;  /* 0x000080000404a812 */ /* 0x002fca00078eb8ff */
[----:B------:R5:W-:Y:S02]  /*0b50*/  @!P2 STS [UR8+0x8], R4 ;  /* 0x00000804ff00a988 */ /* 0x000be40008000808 */
.L_x_27:
[----:B------:R-:W-:Y:S05]  /*0b60*/  BSYNC B2 ;  /* 0x0000000000027941 */ /* 0x000fea0003800000 */
.L_x_22:
[----:B------:R-:W-:Y:S05]  /*0b70*/  WARPSYNC.ALL ;  /* 0x0000000000007948 */ /* 0x000fea0003800000 */
[----:B------:R-:W-:-:S04]  /*0b80*/  UIADD3 UR4, UR6, 0x80, URZ ;  /* 0x0000008006047890 */ /* 0x000fc8000fffe03f */
[----:B------:R-:W-:-:S04]  /*0b90*/  UIADD3 UR18, UP0, UR4, UR16, URZ ;  /* 0x0000001004127290 */ /* 0x000fc8000ff1e03f */
[----:B------:R-:W-:Y:S01]  /*0ba0*/  ULEA.HI.X.SX32 UR19, UR4, UR17, 0x1, UP0 ;  /* 0x0000001104137291 */ /* 0x000fe200080f0e3f */
[----:B------:R-:W-:Y:S11]  /*0bb0*/  @P0 BRA `(.L_x_28) ;  /* 0x0000000000300947 */ /* 0x000ff60003800000 */
[----:B-1-3-5:R-:W1:Y:S01]  /*0bc0*/  S2R R4, SR_LANEID ;  /* 0x0000000000047919 */ /* 0x02ae620000000000 */
[----:B------:R-:W-:Y:S05]  /*0bd0*/  WARPSYNC.ALL ;  /* 0x0000000000007948 */ /* 0x000fea0003800000 */
[----:B-1----:R-:W-:-:S05]  /*0be0*/  IMAD.SHL.U32 R11, R4, 0x4, RZ ;  /* 0x00000004040b7824 */ /* 0x002fca00078e00ff */
[----:B------:R-:W1:Y:S01]  /*0bf0*/  LDS R9, [R11+UR8] ;  /* 0x000000080b097984 */ /* 0x000e620008000800 */
[----:B------:R-:W-:Y:S01]  /*0c00*/  IADD3 R4, P1, R11, UR18, RZ ;  /* 0x000000120b047c10 */ /* 0x000fe2000ff3e0ff */
[----:B------:R-:W-:-:S04]  /*0c10*/  UMOV UR4, UR18 ;  /* 0x0000001200047c82 */ /* 0x000fc80008000000 */
[----:B------:R-:W-:Y:S01]  /*0c20*/  IMAD.X R5, RZ, RZ, UR19, P1 ;  /* 0x00000013ff057e24 */ /* 0x000fe200088e06ff */
[----:B------:R-:W-:-:S04]  /*0c30*/  UMOV UR5, UR19 ;  /* 0x0000001300057c82 */ /* 0x000fc80008000000 */
[----:B-1----:R1:W3:Y:S01]  /*0c40*/  ATOMG.E.EXCH.STRONG.GPU PT, RZ, [R4], R9 ;  /* 0x0000000904ff73a8 */ /* 0x0022e200041ee100 */
[----:B------:R-:W-:-:S04]  /*0c50*/  DEPBAR {5,4,3,2,1,0} ;  /* 0x0000003f0000791a */ /* 0x000fc80000000000 */
[----:B------:R1:W-:Y:S01]  /*0c60*/  UTMACCTL.IV [UR4] ;  /* 0x00000000040079b9 */ /* 0x0003e20008000000 */
[----:B------:R-:W-:Y:S01]  /*0c70*/  NOP ;  /* 0x0000000000007918 */ /* 0x000fe20000000000 */
.L_x_28:
[----:B------:R-:W-:Y:S05]  /*0c80*/  @P0 BRA `(.L_x_29) ;  /* 0x00000000000c0947 */ /* 0x000fea0003800000 */
[----:B------:R0:W-:Y:S01]  /*0c90*/  UTMACMDFLUSH ;  /* 0x00000000000079b7 */ /* 0x0001e20000000000 */
[----:B------:R-:W-:Y:S05]  /*0ca0*/  @P0 BRA `(.L_x_29) ;  /* 0x0000000000040947 */ /* 0x000fea0003800000 */
[----:B------:R-:W-:-:S04]  /*0cb0*/  DEPBAR.LE SB0, 0x0 ;  /* 0x000080000000791a */ /* 0x000fc80000000000 */
.L_x_29:
[----:B------:R-:W-:Y:S05]  /*0cc0*/  WARPSYNC.ALL ;  /* 0x0000000000007948 */ /* 0x000fea0003800000 */
[----:B---3--:R-:W-:Y:S06]  /*0cd0*/  BAR.SYNC.DEFER_BLOCKING 0x0 ;  /* 0x0000000000007b1d */ /* 0x008fec0000010000 */
[----:B------:R-:W-:Y:S02]  /*0ce0*/  BSSY B2, `(.L_x_30) ;  /* 0x000000b000027945 */ /* 0x000fe40003800000 */
[----:B------:R-:W-:Y:S06]  /*0cf0*/  BAR.SYNC.DEFER_BLOCKING 0x0 ;  /* 0x0000000000007b1d */ /* 0x000fec0000010000 */
[----:B------:R3:W-:Y:S01]  /*0d00*/  @!P0 STS [R10], RZ ;  /* 0x000000ff0a008388 */ /* 0x0007e20000000800 */
[----:B------:R-:W-:Y:S01]  /*0d10*/  NOP ;  /* 0x0000000000007918 */ /* 0x000fe20000000000 */
[----:B------:R-:W-:Y:S05]  /*0d20*/  @P2 BRA `(.L_x_31) ;  /* 0x0000000000182947 */ /* 0x000fea0003800000 */
[----:B-1---5:R-:W1:Y:S01]  /*0d30*/  LDS R4, [UR8+0x8] ;  /* 0x00000808ff047984 */ /* 0x022e620008000800 */
[----:B--23--:R-:W2:Y:S01]  /*0d40*/  LDC.64 R10, c[0x0][0x220] ;  /* 0x00008800ff0a7b82 */ /* 0x00cea20000000a00 */
[----:B------:R-:W-:Y:S02]  /*0d50*/  IMAD.MOV.U32 R5, RZ, RZ, 0x70 ;  /* 0x00000070ff057424 */ /* 0x000fe400078e00ff */
[----:B--2---:R2:W-:Y:S03]  /*0d60*/  STS.64 [UR8], R10 ;  /* 0x0000000aff007988 */ /* 0x0045e60008000a08 */
[----:B-1----:R-:W-:-:S05]  /*0d70*/  LOP3.LUT R4, R4, 0x10, R5, 0xd8, !PT ;  /* 0x0000001004047812 */ /* 0x002fca00078ed805 */
[----:B------:R2:W-:Y:S02]  /*0d80*/  STS [UR8+0x8], R4 ;  /* 0x00000804ff007988 */ /* 0x0005e40008000808 */
.L_x_31:
[----:B-1----:R-:W-:Y:S05]  /*0d90*/  BSYNC B2 ;  /* 0x0000000000027941 */ /* 0x002fea0003800000 */
.L_x_30:
[----:B------:R-:W-:Y:S04]  /*0da0*/  BSSY B3, `(.L_x_32) ;  /* 0x0000011000037945 */ /* 0x000fe80003800000 */
[----:B------:R-:W-:Y:S04]  /*0db0*/  BSSY B2, `(.L_x_33) ;  /* 0x000000e000027945 */ /* 0x000fe80003800000 */
[----:B------:R-:W-:Y:S05]  /*0dc0*/  @P2 BRA `(.L_x_34) ;  /* 0x0000000000242947 */ /* 0x000fea0003800000 */
[----:B--2--5:R-:W1:Y:S01]  /*0dd0*/  LDS R4, [UR8+0x34] ;  /* 0x00003408ff047984 */ /* 0x024e620008000800 */
[----:B------:R-:W-:-:S05]  /*0de0*/  IMAD.MOV.U32 R5, RZ, RZ, 0x3f000000 ;  /* 0x3f000000ff057424 */ /* 0x000fca00078e00ff */
[----:B-1----:R-:W-:-:S05]  /*0df0*/  LOP3.LUT R4, R4, 0xff000000, R5, 0xb8, !PT ;  /* 0xff00000004047812 */ /* 0x002fca00078eb805 */
[----:B------:R1:W-:Y:S01]  /*0e00*/  STS [UR8+0x34], R4 ;  /* 0x00003404ff007988 */ /* 0x0003e20008000808 */
[----:B------:R-:W-:Y:S05]  /*0e10*/  @P2 BRA `(.L_x_35) ;  /* 0x00000000001c2947 */ /* 0x000fea0003800000 */
[----:B-1----:R-:W1:Y:S01]  /*0e20*/  LDS R4, [UR8+0x38] ;  /* 0x00003808ff047984 */ /* 0x002e620008000800 */
[----:B------:R-:W-:-:S05]  /*0e30*/  IMAD.MOV.U32 R5, RZ, RZ, 0x3f ;  /* 0x0000003fff057424 */ /* 0x000fca00078e00ff */
[----:B-1----:R-:W-:-:S05]  /*0e40*/  LOP3.LUT R4, R4, 0xff, R5, 0xb8, !PT ;  /* 0x000000ff04047812 */ /* 0x002fca00078eb805 */
[----:B------:R1:W-:Y:S02]  /*0e50*/  STS [UR8+0x38], R4 ;  /* 0x00003804ff007988 */ /* 0x0003e40008000808 */
.L_x_34:
[----:B------:R-:W-:Y:S05]  /*0e60*/  @P2 BREAK B2 ;  /* 0x0000000000022942 */ /* 0x000fea0003800000 */
[----:B------:R-:W-:Y:S05]  /*0e70*/  @P2 BRA `(.L_x_36) ;  /* 0x00000000000c2947 */ /* 0x000fea0003800000 */
[----:B------:R1:W-:Y:S02]  /*0e80*/  STS [UR8+0x20], R3 ;  /* 0x00002003ff007988 */ /* 0x0003e40008000808 */
.L_x_35:
[----:B------:R-:W-:Y:S05]  /*0e90*/  BSYNC B2 ;  /* 0x0000000000027941 */ /* 0x000fea0003800000 */
.L_x_33:
[----:B------:R1:W-:Y:S02]  /*0ea0*/  @!P2 STS [UR8+0x24], R2 ;  /* 0x00002402ff00a988 */ /* 0x0003e40008000808 */
.L_x_36:
[----:B------:R-:W-:Y:S05]  /*0eb0*/  BSYNC B3 ;  /* 0x0000000000037941 */ /* 0x000fea0003800000 */
.L_x_32:
[----:B------:R-:W-:Y:S05]  /*0ec0*/  WARPSYNC.ALL ;  /* 0x0000000000007948 */ /* 0x000fea0003800000 */
[----:B------:R-:W-:Y:S04]  /*0ed0*/  BSSY B3, `(.L_x_37) ;  /* 0x000000e000037945 */ /* 0x000fe80003800000 */
[----:B------:R-:W-:Y:S05]  /*0ee0*/  @P2 BRA `(.L_x_38) ;  /* 0x0000000000302947 */ /* 0x000fea0003800000 */
[----:B-1--4-:R-:W1:Y:S01]  /*0ef0*/  LDS R3, [UR8+0x34] ;  /* 0x00003408ff037984 */ /* 0x012e620008000800 */
[----:B--2--5:R-:W2:Y:S03]  /*0f00*/  LDC.64 R4, c[0x0][0x248] ;  /* 0x00009200ff047b82 */ /* 0x024ea60000000a00 */
[----:B------:R-:W4:Y:S01]  /*0f10*/  LDS R2, [UR8+0x1c] ;  /* 0x00001c08ff027984 */ /* 0x000f220008000800 */
[C---:B--2---:R-:W-:Y:S01]  /*0f20*/  SHF.L.U64.HI R5, R4.reuse, 0x1, R5 ;  /* 0x0000000104057819 */ /* 0x044fe20000010205 */
[----:B------:R-:W-:-:S03]  /*0f30*/  IMAD.SHL.U32 R4, R4, 0x2, RZ ;  /* 0x0000000204047824 */ /* 0x000fc600078e00ff */
[--C-:B------:R-:W-:Y:S02]  /*0f40*/  SHF.R.U32.HI R9, RZ, 0x4, R5.reuse ;  /* 0x00000004ff097819 */ /* 0x100fe40000011605 */
[----:B------:R-:W-:-:S05]  /*0f50*/  SHF.R.U64 R4, R4, 0x4, R5 ;  /* 0x0000000404047819 */ /* 0x000fca0000001205 */
[----:B------:R2:W-:Y:S01]  /*0f60*/  STS [UR8+0xc], R4 ;  /* 0x00000c04ff007988 */ /* 0x0005e20008000808 */
[----:B-1----:R-:W-:Y:S02]  /*0f70*/  LOP3.LUT R3, R3, 0x7, RZ, 0xb8, !PT ;  /* 0x0000000703037812 */ /* 0x002fe400078eb8ff */
[----:B----4-:R-:W-:-:S03]  /*0f80*/  LOP3.LUT R2, R2, 0xf, R9, 0xb8, !PT ;  /* 0x0000000f02027812 */ /* 0x010fc600078eb809 */
[----:B------:R2:W-:Y:S04]  /*0f90*/  STS [UR8+0x34], R3 ;  /* 0x00003403ff007988 */ /* 0x0005e80008000808 */
[----:B------:R2:W-:Y:S02]  /*0fa0*/  STS [UR8+0x1c], R2 ;  /* 0x00001c02ff007988 */ /* 0x0005e40008000808 */
.L_x_38:
[----:B------:R-:W-:Y:S05]  /*0fb0*/  BSYNC B3 ;  /* 0x0000000000037941 */ /* 0x000fea0003800000 */
.L_x_37:
[----:B------:R-:W-:Y:S04]  /*0fc0*/  BSSY B3, `(.L_x_39) ;  /* 0x000001a000037945 */ /* 0x000fe80003800000 */
[----:B------:R-:W-:Y:S04]  /*0fd0*/  BSSY B4, `(.L_x_40) ;  /* 0x0000015000047945 */ /* 0x000fe80003800000 */
[----:B------:R-:W-:Y:S05]  /*0fe0*/  @P2 BRA `(.L_x_41) ;  /* 0x0000000000202947 */ /* 0x000fea0003800000 */
[----:B-12---:R-:W1:Y:S02]  /*0ff0*/  LDS R2, [UR8+0x34] ;  /* 0x00003408ff027984 */ /* 0x006e640008000800 */
[----:B-1----:R-:W-:-:S05]  /*1000*/  LOP3.LUT R2, R2, 0x38, RZ, 0xb8, !PT ;  /* 0x0000003802027812 */ /* 0x002fca00078eb8ff */
[----:B------:R1:W-:Y:S01]  /*1010*/  STS [UR8+0x34], R2 ;  /* 0x00003402ff007988 */ /* 0x0003e20008000808 */
[----:B------:R-:W-:Y:S05]  /*1020*/  @P2 BRA `(.L_x_42) ;  /* 0x0000000000202947 */ /* 0x000fea0003800000 */
[----:B-1----:R-:W1:Y:S01]  /*1030*/  LDS R2, [UR8+0x8] ;  /* 0x00000808ff027984 */ /* 0x002e620008000800 */
[----:B----4-:R-:W-:-:S05]  /*1040*/  IMAD.MOV.U32 R3, RZ, RZ, 0x780 ;  /* 0x00000780ff037424 */ /* 0x010fca00078e00ff */
[----:B-1----:R-:W-:-:S05]  /*1050*/  LOP3.LUT R2, R2, 0x300, R3, 0xd8, !PT ;  /* 0x0000030002027812 */ /* 0x002fca00078ed803 */
[----:B------:R1:W-:Y:S02]  /*1060*/  STS [UR8+0x8], R2 ;  /* 0x00000802ff007988 */ /* 0x0003e40008000808 */
.L_x_41:
[----:B------:R-:W-:Y:S05]  /*1070*/  @P2 BRA `(.L_x_43) ;  /* 0x0000000000282947 */ /* 0x000fea0003800000 */
[----:B-12---:R-:W1:Y:S02]  /*1080*/  LDS R2, [UR8+0x8] ;  /* 0x00000808ff027984 */ /* 0x006e640008000800 */
[----:B-1----:R-:W-:-:S05]  /*1090*/  LOP3.LUT R2, R2, 0x1800, RZ, 0xb8, !PT ;  /* 0x0000180002027812 */ /* 0x002fca00078eb8ff */
[----:B------:R2:W-:Y:S02]  /*10a0*/  STS [UR8+0x8], R2 ;  /* 0x00000802ff007988 */ /* 0x0005e40008000808 */
.L_x_42:
[----:B------:R-:W-:Y:S05]  /*10b0*/  @P2 BREAK B4 ;  /* 0x0000000000042942 */ /* 0x000fea0003800000 */
[----:B------:R-:W-:Y:S05]  /*10c0*/  @P2 BRA `(.L_x_44) ;  /* 0x0000000000242947 */ /* 0x000fea0003800000 */
[----:B-12---:R-:W1:Y:S01]  /*10d0*/  LDS R2, [UR8+0x8] ;  /* 0x00000808ff027984 */ /* 0x006e620008000800 */
[----:B----4-:R-:W-:-:S05]  /*10e0*/  IMAD.MOV.U32 R3, RZ, RZ, 0x6000 ;  /* 0x00006000ff037424 */ /* 0x010fca00078e00ff */
[----:B-1----:R-:W-:-:S04]  /*10f0*/  LOP3.LUT R2, R2, 0x6000, R3, 0xd8, !PT ;  /* 0x0000600002027812 */ /* 0x002fc800078ed803 */
[----:B------:R-:W-:-:S05]  /*1100*/  LOP3.LUT R2, R2, 0x400000, RZ, 0xb8, !PT ;  /* 0x0040000002027812 */ /* 0x000fca00078eb8ff */
[----:B------:R1:W-:Y:S02]  /*1110*/  STS [UR8+0x8], R2 ;  /* 0x00000802ff007988 */ /* 0x0003e40008000808 */
.L_x_43:
[----:B------:R-:W-:Y:S05]  /*1120*/  BSYNC B4 ;  /* 0x0000000000047941 */ /* 0x000fea0003800000 */
.L_x_40:
[----:B-12---:R-:W1:Y:S02]  /*1130*/  @!P2 LDS R2, [UR8+0x8] ;  /* 0x00000808ff02a984 */ /* 0x006e640008000800 */
[----:B-1----:R-:W-:-:S05]  /*1140*/  @!P2 LOP3.LUT R2, R2, 0x8000, RZ, 0xb8, !PT ;  /* 0x000080000202a812 */ /* 0x002fca00078eb8ff */
[----:B------:R1:W-:Y:S02]  /*1150*/  @!P2 STS [UR8+0x8], R2 ;  /* 0x00000802ff00a988 */ /* 0x0003e40008000808 */
.L_x_44:
[----:B------:R-:W-:Y:S05]  /*1160*/  BSYNC B3 ;  /* 0x0000000000037941 */ /* 0x000fea0003800000 */
.L_x_39:
[----:B------:R-:W-:Y:S05]  /*1170*/  WARPSYNC.ALL ;  /* 0x0000000000007948 */ /* 0x000fea0003800000 */
[----:B------:R-:W-:-:S04]  /*1180*/  UIADD3 UR6, UR6, 0x100, URZ ;  /* 0x0000010006067890 */ /* 0x000fc8000fffe03f */
[----:B------:R-:W-:-:S04]  /*1190*/  UIADD3 UR16, UP0, UR6, UR16, URZ ;  /* 0x0000001006107290 */ /* 0x000fc8000ff1e03f */
[----:B------:R-:W-:Y:S01]  /*11a0*/  ULEA.HI.X.SX32 UR17, UR6, UR17, 0x1, UP0 ;  /* 0x0000001106117291 */ /* 0x000fe200080f0e3f */
[----:B------:R-:W-:Y:S11]  /*11b0*/  @P0 BRA `(.L_x_45) ;  /* 0x0000000000300947 */ /* 0x000ff60003800000 */
[----:B-12---:R-:W5:Y:S01]  /*11c0*/  S2R R2, SR_LANEID ;  /* 0x0000000000027919 */ /* 0x006f620000000000 */
[----:B------:R-:W-:Y:S05]  /*11d0*/  WARPSYNC.ALL ;  /* 0x0000000000007948 */ /* 0x000fea0003800000 */
[----:B-----5:R-:W-:-:S05]  /*11e0*/  IMAD.SHL.U32 R4, R2, 0x4, RZ ;  /* 0x0000000402047824 */ /* 0x020fca00078e00ff */
[----:B------:R-:W1:Y:S01]  /*11f0*/  LDS R5, [R4+UR8] ;  /* 0x0000000804057984 */ /* 0x000e620008000800 */
[----:B------:R-:W-:Y:S01]  /*1200*/  IADD3 R2, P1, R4, UR16, RZ ;  /* 0x0000001004027c10 */ /* 0x000fe2000ff3e0ff */
[----:B------:R-:W-:-:S04]  /*1210*/  UMOV UR4, UR16 ;  /* 0x0000001000047c82 */ /* 0x000fc80008000000 */
[----:B----4-:R-:W-:Y:S01]  /*1220*/  IMAD.X R3, RZ, RZ, UR17, P1 ;  /* 0x00000011ff037e24 */ /* 0x010fe200088e06ff */
[----:B------:R-:W-:-:S04]  /*1230*/  UMOV UR5, UR17 ;  /* 0x0000001100057c82 */ /* 0x000fc80008000000 */
[----:B-1----:R1:W2:Y:S01]  /*1240*/  ATOMG.E.EXCH.STRONG.GPU PT, RZ, [R2], R5 ;  /* 0x0000000502ff73a8 */ /* 0x0022a200041ee100 */
[----:B------:R-:W-:-:S04]  /*1250*/  DEPBAR {5,4,3,2,1,0} ;  /* 0x0000003f0000791a */ /* 0x000fc80000000000 */
[----:B------:R1:W-:Y:S01]  /*1260*/  UTMACCTL.IV [UR4] ;  /* 0x00000000040079b9 */ /* 0x0003e20008000000 */
[----:B------:R-:W-:Y:S01]  /*1270*/  NOP ;  /* 0x0000000000007918 */ /* 0x000fe20000000000 */
.L_x_45:
[----:B------:R-:W-:Y:S05]  /*1280*/  @P0 BRA `(.L_x_46) ;  /* 0x00000000000c0947 */ /* 0x000fea0003800000 */
[----:B------:R0:W-:Y:S01]  /*1290*/  UTMACMDFLUSH ;  /* 0x00000000000079b7 */ /* 0x0001e20000000000 */
[----:B------:R-:W-:Y:S05]  /*12a0*/  @P0 BRA `(.L_x_46) ;  /* 0x0000000000040947 */ /* 0x000fea0003800000 */
[----:B------:R-:W-:-:S04]  /*12b0*/  DEPBAR.LE SB0, 0x0 ;  /* 0x000080000000791a */ /* 0x000fc80000000000 */
.L_x_46:
[----:B------:R-:W-:Y:S05]  /*12c0*/  WARPSYNC.ALL ;  /* 0x0000000000007948 */ /* 0x000fea0003800000 */
[----:B--2---:R-:W-:Y:S01]  /*12d0*/  BAR.SYNC.DEFER_BLOCKING 0x0 ;  /* 0x0000000000007b1d */ /* 0x004fe20000010000 */
[----:B------:R-:W-:Y:S01]  /*12e0*/  ISETP.GE.AND P0, PT, R8, 0x1, PT ;  /* 0x000000010800780c */ /* 0x000fe20003f06270 */
[----:B------:R-:W-:Y:S01]  /*12f0*/  USHF.L.U32 UR11, UR23, 0x6, URZ ;  /* 0x00000006170b7899 */ /* 0x000fe2000800063f */
[----:B------:R-:W-:Y:S01]  /*1300*/  CS2R R24, SRZ ;  /* 0x0000000000187805 */ /* 0x000fe2000001ff00 */
[----:B------:R-:W-:Y:S01]  /*1310*/  USHF.L.U32 UR26, UR22, 0x6, URZ ;  /* 0x00000006161a7899 */ /* 0x000fe2000800063f */
[----:B------:R-:W-:Y:S01]  /*1320*/  CS2R R26, SRZ ;  /* 0x00000000001a7805 */ /* 0x000fe2000001ff00 */
[----:B------:R-:W-:Y:S01]  /*1330*/  VOTEU.ALL UP0, P2 ;  /* 0x00000000003f7886 */ /* 0x000fe20001000000 */
[----:B-1----:R-:W-:Y:S01]  /*1340*/  UMOV UR4, 0x1 ;  /* 0x0000000100047882 */ /* 0x002fe20000000000 */
[----:B------:R-:W-:-:S02]  /*1350*/  CS2R R28, SRZ ;  /* 0x00000000001c7805 */ /* 0x000fc4000001ff00 */
[----:B------:R-:W-:Y:S02]  /*1360*/  CS2R R30, SRZ ;  /* 0x00000000001e7805 */ /* 0x000fe4000001ff00 */
[----:B------:R-:W-:Y:S01]  /*1370*/  CS2R R32, SRZ ;  /* 0x0000000000207805 */ /* 0x000fe2000001ff00 */
[----:B------:R-:W-:-:S04]  /*1380*/  @!UP0 UIADD3 UR4, -UR4, 0x100000, URZ ;  /* 0x0010000004048890 */ /* 0x000fc8000fffe13f */
[----:B------:R-:W-:Y:S02]  /*1390*/  @!UP0 USHF.L.U32 UR5, UR4, 0xb, URZ ;  /* 0x0000000b04058899 */ /* 0x000fe4000800063f */
[----:B------:R-:W-:Y:S01]  /*13a0*/  @!UP0 USHF.L.U32 UR4, UR4, 0x1, URZ ;  /* 0x0000000104048899 */ /* 0x000fe2000800063f */
[----:B------:R-:W-:Y:S01]  /*13b0*/  CS2R R34, SRZ ;  /* 0x0000000000227805 */ /* 0x000fe2000001ff00 */
[----:B------:R-:W-:Y:S01]  /*13c0*/  VOTEU.ALL UP0, P2 ;  /* 0x00000000003f7886 */ /* 0x000fe20001000000 */
[----:B------:R-:W-:Y:S02]  /*13d0*/  CS2R R36, SRZ ;  /* 0x0000000000247805 */ /* 0x000fe4000001ff00 */
[----:B------:R-:W-:Y:S01]  /*13e0*/  CS2R R38, SRZ ;  /* 0x0000000000267805 */ /* 0x000fe2000001ff00 */
[----:B------:R-:W1:Y:S06]  /*13f0*/  FENCE.VIEW.ASYNC.S ;  /* 0x00000000000073c6 */ /* 0x000e6c0000000000 */
[----:B-1----:R1:W2:Y:S01]  /*1400*/  @!UP0 SYNCS.EXCH.64 URZ, [UR8+0x2000], UR4 ;  /* 0x00200004083f85b2 */ /* 0x0022a20008000100 */
[----:B------:R-:W-:Y:S05]  /*1410*/  @!P0 BRA `(.L_x_47) ;  /* 0x0000000400208947 */ /* 0x000fea0003800000 */
[----:B------:R-:W-:Y:S01]  /*1420*/  UIADD3 UR6, UR8, 0x1000, URZ ;  /* 0x0000100008067890 */ /* 0x000fe2000fffe03f */
[----:B------:R-:W-:Y:S01]  /*1430*/  SHF.R.U32.HI R8, RZ, 0x5, R0 ;  /* 0x00000005ff087819 */ /* 0x000fe20000011600 */
[----:B-1----:R-:W-:Y:S01]  /*1440*/  USHF.R.U32.HI UR4, URZ, 0x4, UR8 ;  /* 0x000000043f047899 */ /* 0x002fe20008011608 */
[----:B------:R-:W-:Y:S02]  /*1450*/  CS2R R24, SRZ ;  /* 0x0000000000187805 */ /* 0x000fe4000001ff00 */
[----:B------:R-:W-:Y:S02]  /*1460*/  CS2R R26, SRZ ;  /* 0x00000000001a7805 */ /* 0x000fe4000001ff00 */
[----:B------:R-:W-:Y:S01]  /*1470*/  CS2R R28, SRZ ;  /* 0x00000000001c7805 */ /* 0x000fe2000001ff00 */
[----:B------:R-:W-:Y:S01]  /*1480*/  USGXT.U32 UR4, UR4, 0xe ;  /* 0x0000000e0404789a */ /* 0x000fe20008000000 */
[----:B------:R-:W-:Y:S02]  /*1490*/  CS2R R30, SRZ ;  /* 0x00000000001e7805 */ /* 0x000fe4000001ff00 */
[----:B------:R-:W-:-:S02]  /*14a0*/  CS2R R32, SRZ ;  /* 0x0000000000207805 */ /* 0x000fc4000001ff00 */
[----:B------:R-:W-:Y:S02]  /*14b0*/  CS2R R34, SRZ ;  /* 0x0000000000227805 */ /* 0x000fe4000001ff00 */
[----:B------:R-:W-:Y:S02]  /*14c0*/  CS2R R36, SRZ ;  /* 0x0000000000247805 */ /* 0x000fe4000001ff00 */
[----:B------:R-:W-:Y:S01]  /*14d0*/  CS2R R38, SRZ ;  /* 0x0000000000267805 */ /* 0x000fe2000001ff00 */
[----:B-----5:R-:W-:Y:S01]  /*14e0*/  IMAD.U32 R4, RZ, RZ, UR6 ;  /* 0x00000006ff047e24 */ /* 0x020fe2000f8e00ff */
[----:B------:R-:W-:Y:S01]  /*14f0*/  UMOV UR12, 0xfffffffe ;  /* 0xfffffffe000c7882 */ /* 0x000fe20000000000 */
[----:B------:R-:W-:Y:S01]  /*1500*/  UMOV UR13, 0x7fffffdf ;  /* 0x7fffffdf000d7882 */ /* 0x000fe20000000000 */
[----:B------:R-:W-:Y:S01]  /*1510*/  UMOV UR5, URZ ;  /* 0x0000003f00057c82 */ /* 0x000fe20008000000 */
[----:B------:R-:W-:Y:S01]  /*1520*/  UMOV UR10, URZ ;  /* 0x0000003f000a7c82 */ /* 0x000fe20008000000 */
[----:B------:R-:W-:-:S12]  /*1530*/  UIADD3.64 UR12, UR4, -UR12, URZ ;  /* 0x8000000c040c7297 */ /* 0x000fd8000fffe03f */
.L_x_49:
[----:B--2---:R-:W-:Y:S01]  /*1540*/  BAR.SYNC.DEFER_BLOCKING 0x0 ;  /* 0x0000000000007b1d */ /* 0x004fe20000010000 */
[----:B------:R-:W-:Y:S01]  /*1550*/  @!P2 IMAD.MOV.U32 R2, RZ, RZ, 0x2000 ;  /* 0x00002000ff02a424 */ /* 0x000fe200078e00ff */
[----:B------:R-:W-:Y:S02]  /*1560*/  ELECT P0, URZ, PT ;  /* 0x00000000003f782f */ /* 0x000fe40003800000 */
[----:B------:R-:W-:Y:S02]  /*1570*/  ELECT P1, URZ, PT ;  /* 0x00000000003f782f */ /* 0x000fe40003820000 */
[C---:B------:R-:W-:Y:S01]  /*1580*/  ISETP.LT.U32.AND P0, PT, R6.reuse, 0x20, P0 ;  /* 0x000000200600780c */ /* 0x040fe20000701070 */
[----:B------:R-:W-:Y:S01]  /*1590*/  UMOV UR27, UR10 ;  /* 0x0000000a001b7c82 */ /* 0x000fe20008000000 */
[----:B------:R-:W-:-:S11]  /*15a0*/  ISETP.LT.U32.AND P1, PT, R6, 0x20, P1 ;  /* 0x000000200600780c */ /* 0x000fd60000f21070 */
[----:B------:R-:W-:Y:S02]  /*15b0*/  VOTEU.ANY UP0, P0 ;  /* 0x00000000003f7886 */ /* 0x000fe40000000100 */
[----:B------:R-:W-:Y:S01]  /*15c0*/  VOTEU.ANY UP1, P1 ;  /* 0x00000000003f7886 */ /* 0x000fe20000820100 */
[----:B------:R-:W-:Y:S01]  /*15d0*/  VOTEU.ANY UP2, P1 ;  /* 0x00000000003f7886 */ /* 0x000fe20000840100 */
[----:B------:R1:W-:Y:S01]  /*15e0*/  @!P2 SYNCS.ARRIVE.TRANS64 RZ, [UR8+0x2000], R2 ;  /* 0x00200002ffffa9a7 */ /* 0x0003e20008000008 */
[----:B------:R2:W-:Y:S06]  /*15f0*/  MEMBAR.ALL.CTA ;  /* 0x0000000000007992 */ /* 0x0005ec0000008000 */
[----:B--2---:R-:W2:Y:S01]  /*1600*/  FENCE.VIEW.ASYNC.S ;  /* 0x00000000000073c6 */ /* 0x004ea20000000000 */
[----:B------:R-:W-:-:S02]  /*1610*/  @UP0 UIADD3 UR6, UR8, 0x1000, URZ ;  /* 0x0000100008060890 */ /* 0x000fc4000fffe03f */
[----:B------:R-:W-:Y:S01]  /*1620*/  @UP1 UIADD3 UR9, UR8, 0x2000, URZ ;  /* 0x0000200008091890 */ /* 0x000fe2000fffe03f */
[----:B------:R-:W-:Y:S01]  /*1630*/  @UP1 UMOV UR7, UR21 ;  /* 0x0000001500071c82 */ /* 0x000fe20008000000 */
[----:B------:R-:W-:Y:S02]  /*1640*/  @UP0 UIADD3 UR25, UR8, 0x2000, URZ ;  /* 0x0000200008190890 */ /* 0x000fe4000fffe03f */
[----:B------:R-:W-:Y:S01]  /*1650*/  @P0 IMAD.U32 R4, RZ, RZ, UR6 ;  /* 0x00000006ff040e24 */ /* 0x000fe2000f8e00ff */
[----:B------:R-:W-:Y:S01]  /*1660*/  @UP1 UMOV UR6, UR20 ;  /* 0x0000001400061c82 */ /* 0x000fe20008000000 */
[----:B--2---:R-:W-:Y:S01]  /*1670*/  VOTEU.ANY UP1, P0 ;  /* 0x00000000003f7886 */ /* 0x004fe20000020100 */
[----:B-1----:R-:W-:Y:S02]  /*1680*/  SHF.L.U32 R2, R7, 0x1f, RZ ;  /* 0x0000001f07027819 */ /* 0x002fe400000006ff */
[----:B------:R-:W-:Y:S01]  /*1690*/  @P0 R2UR UR24, R4 ;  /* 0x00000000041802ca */ /* 0x000fe200000e0000 */
[----:B------:R-:W-:Y:S06]  /*16a0*/  BAR.SYNC.DEFER_BLOCKING 0x0 ;  /* 0x0000000000007b1d */ /* 0x000fec0000010000 */
[----:B------:R1:W-:Y:S02]  /*16b0*/  @UP2 UTMALDG.2D [UR8], [UR6] ;  /* 0x00000008060025b4 */ /* 0x0003e40008008000 */
[----:B-1----:R-:W-:Y:S01]  /*16c0*/  @UP0 UMOV UR6, UR18 ;  /* 0x0000001200060c82 */ /* 0x002fe20008000000 */
[----:B------:R-:W-:Y:S01]  /*16d0*/  @UP0 UMOV UR7, UR19 ;  /* 0x0000001300070c82 */ /* 0x000fe20008000000 */
[----:B------:R-:W-:Y:S06]  /*16e0*/  BAR.SYNC.DEFER_BLOCKING 0x0 ;  /* 0x0000000000007b1d */ /* 0x000fec0000010000 */
[----:B------:R1:W-:Y:S02]  /*16f0*/  @UP1 UTMALDG.2D [UR24], [UR6] ;  /* 0x00000018060015b4 */ /* 0x0003e40008008000 */
[----:B------:R-:W-:Y:S06]  /*1700*/  BAR.SYNC.DEFER_BLOCKING 0x0 ;  /* 0x0000000000007b1d */ /* 0x000fec0000010000 */
[----:B------:R-:W2:Y:S02]  /*1710*/  SYNCS.PHASECHK.TRANS64.TRYWAIT P0, [UR8+0x2000], R2 ;  /* 0x00200002ff0075a7 */ /* 0x000ea40008000148 */
[----:B-12---:R-:W-:Y:S05]  /*1720*/  @!P0 BRA `(.L_x_48) ;  /* 0x0000000400048947 */ /* 0x006fea0003800000 */
.L_x_50:
[----:B----4-:R-:W-:Y:S01]  /*1730*/  LOP3.LUT R3, R8, 0x4, RZ, 0xc0, !PT ;  /* 0x0000000408037812 */ /* 0x010fe200078ec0ff */
[----:B------:R-:W-:Y:S02]  /*1740*/  WARPGROUP.DEPBAR.LE gsb0, 0x0 ;  /* 0x00008000000079c5 */ /* 0x000fe40000010000 */
[----:B------:R-:W-:Y:S01]  /*1750*/  WARPGROUP.ARRIVE ;  /* 0x00000000000079c5 */ /* 0x000fe20000000000 */
[----:B------:R-:W-:Y:S01]  /*1760*/  LEA.HI R3, R4, R3, RZ, 0x1c ;  /* 0x0000000304037211 */ /* 0x000fe200078fe0ff */
[----:B------:R-:W-:Y:S01]  /*1770*/  UMOV UR28, UR4 ;  /* 0x00000004001c7c82 */ /* 0x000fe20008000000 */
[----:B------:R-:W-:Y:S01]  /*1780*/  UMOV UR29, 0x80000020 ;  /* 0x80000020001d7882 */ /* 0x000fe20000000000 */
[----:B------:R-:W-:Y:S01]  /*1790*/  UIADD3 UR10, UR10, 0x20, URZ ;  /* 0x000000200a0a7890 */ /* 0x000fe2000fffe03f */
[----:B------:R-:W-:Y:S01]  /*17a0*/  LOP3.LUT R2, R3, 0x3fff, RZ, 0xc0, !PT ;  /* 0x00003fff03027812 */ /* 0x000fe200078ec0ff */
[----:B------:R-:W-:Y:S01]  /*17b0*/  IMAD.MOV.U32 R3, RZ, RZ, 0x40000040 ;  /* 0x40000040ff037424 */ /* 0x000fe200078e00ff */
[----:B------:R-:W-:-:S02]  /*17c0*/  LOP3.LUT R7, R7, 0x1, RZ, 0x3c, !PT ;  /* 0x0000000107077812 */ /* 0x000fc400078e3cff */
[----:B------:R-:W-:Y:S01]  /*17d0*/  R2UR UR30, R2 ;  /* 0x00000000021e72ca */ /* 0x000fe200000e0000 */
[----:B------:R-:W-:Y:S01]  /*17e0*/  IMAD.MOV.U32 R5, RZ, RZ, R2 ;  /* 0x000000ffff057224 */ /* 0x000fe200078e0002 */
[----:B------:R-:W-:Y:S01]  /*17f0*/  R2UR UR31, R3 ;  /* 0x00000000031f72ca */ /* 0x000fe200000e0000 */
[----:B------:R-:W1:Y:S01]  /*1800*/  LDC R2, c[0x0][0x230] ;  /* 0x00008c00ff027b82 */ /* 0x000e620000000800 */
[----:B------:R-:W-:Y:S02]  /*1810*/  IMAD.MOV.U32 R3, RZ, RZ, RZ ;  /* 0x000000ffff037224 */ /* 0x000fe400078e00ff */
[----:B---3--:R-:W-:-:S04]  /*1820*/  IADD3 R10, P0, R5, 0x80, RZ ;  /* 0x00000080050a7810 */ /* 0x008fc80007f1e0ff */
[----:B------:R-:W-:Y:S02]  /*1830*/  IADD3.X R11, R3, 0x40000040, RZ, P0, !PT ;  /* 0x40000040030b7810 */ /* 0x000fe400007fe4ff */
[----:B------:R-:W-:Y:S02]  /*1840*/  R2UR UR14, R10 ;  /* 0x000000000a0e72ca */ /* 0x000fe400000e0000 */
[----:B------:R-:W-:Y:S01]  /*1850*/  R2UR UR15, R11 ;  /* 0x000000000b0f72ca */ /* 0x000fe200000e0000 */
[----:B------:R-:W-:Y:S01]  /*1860*/  HGMMA.64x32x16.F32 R24, gdesc[UR28].tnspB, R24 ;  /* 0x406000001c1879f0 */ /* 0x000fe20008700818 */
[----:B-1----:R-:W-:-:S11]  /*1870*/  ISETP.LE.AND P0, PT, R2, UR10, PT ;  /* 0x0000000a02007c0c */ /* 0x002fd6000bf03270 */
[----:B------:R-:W-:Y:S02]  /*1880*/  HGMMA.64x32x16.F32 R24, gdesc[UR12].tnspB, R24, gsb0 ;  /* 0x406000000c1879f0 */ /* 0x000fe40008000818 */
[----:B------:R-:W-:Y:S05]  /*1890*/  @!P0 BRA `(.L_x_49) ;  /* 0xfffffffc00288947 */ /* 0x000fea000383ffff */
.L_x_47:
[C---:B------:R-:W-:Y:S01]  /*18a0*/  IMAD.SHL.U32 R2, R0.reuse, 0x40, RZ ;  /* 0x0000004000027824 */ /* 0x040fe200078e00ff */
[----:B-----5:R-:W-:Y:S01]  /*18b0*/  SHF.R.U32.HI R4, RZ, 0x1, R0 ;  /* 0x00000001ff047819 */ /* 0x020fe20000011600 */
[----:B----4-:R-:W-:Y:S01]  /*18c0*/  IMAD.SHL.U32 R3, R0, 0x10, RZ ;  /* 0x0000001000037824 */ /* 0x010fe200078e00ff */
[----:B------:R-:W-:Y:S02]  /*18d0*/  WARPGROUP.DEPBAR.LE gsb0, 0x0 ;  /* 0x00008000000079c5 */ /* 0x000fe40000010000 */
[----:B------:R-:W-:Y:S01]  /*18e0*/  LOP3.LUT R2, R2, 0x1800, RZ, 0xc0, !PT ;  /* 0x0000180002027812 */ /* 0x000fe200078ec0ff */
[----:B--2---:R-:W-:Y:S01]  /*18f0*/  BAR.SYNC.DEFER_BLOCKING 0x0 ;  /* 0x0000000000007b1d */ /* 0x004fe20000010000 */
[----:B------:R-:W-:Y:S02]  /*1900*/  LOP3.LUT R5, R4, 0x40, RZ, 0xc0, !PT ;  /* 0x0000004004057812 */ /* 0x000fe400078ec0ff */
[----:B------:R-:W-:Y:S02]  /*1910*/  ELECT P0, URZ, PT ;  /* 0x00000000003f782f */ /* 0x000fe40003800000 */
[----:B------:R-:W-:-:S02]  /*1920*/  LOP3.LUT R2, R2, 0x70, R3, 0xf8, !PT ;  /* 0x0000007002027812 */ /* 0x000fc400078ef803 */
[----:B------:R-:W-:Y:S01]  /*1930*/  LOP3.LUT R5, R5, 0x10, R0, 0xf8, !PT ;  /* 0x0000001005057812 */ /* 0x000fe200078ef800 */
[----:B------:R-:W-:Y:S01]  /*1940*/  IMAD.SHL.U32 R0, R0, 0x80, RZ ;  /* 0x0000008000007824 */ /* 0x000fe200078e00ff */
[----:B------:R-:W-:Y:S01]  /*1950*/  F2FP.F16.F32.PACK_AB R24, R25, R24 ;  /* 0x000000181918723e */ /* 0x000fe200000000ff */
[----:B------:R-:W-:Y:S01]  /*1960*/  UMOV UR9, UR26 ;  /* 0x0000001a00097c82 */ /* 0x000fe20008000000 */
[----:B------:R-:W-:Y:S01]  /*1970*/  LOP3.LUT R5, R2, R5, RZ, 0x3c, !PT ;  /* 0x0000000502057212 */ /* 0x000fe200078e3cff */
[----:B------:R-:W-:Y:S01]  /*1980*/  UMOV UR10, UR11 ;  /* 0x0000000b000a7c82 */ /* 0x000fe20008000000 */
[----:B------:R-:W-:Y:S02]  /*1990*/  F2FP.F16.F32.PACK_AB R25, R27, R26 ;  /* 0x0000001a1b19723e */ /* 0x000fe400000000ff */
[----:B------:R-:W-:Y:S02]  /*19a0*/  LOP3.LUT R0, R5, 0x780, R0, 0xf8, !PT ;  /* 0x0000078005007812 */ /* 0x000fe400078ef800 */
[----:B------:R-:W-:-:S02]  /*19b0*/  F2FP.F16.F32.PACK_AB R32, R33, R32 ;  /* 0x000000202120723e */ /* 0x000fc400000000ff */
[C---:B------:R-:W-:Y:S01]  /*19c0*/  LOP3.LUT R2, R0.reuse, 0x20, RZ, 0x3c, !PT ;  /* 0x0000002000027812 */ /* 0x040fe200078e3cff */
[----:B------:R-:W-:Y:S01]  /*19d0*/  VIADD R0, R0, UR8 ;  /* 0x0000000800007c36 */ /* 0x000fe20008000000 */
[----:B------:R-:W-:Y:S02]  /*19e0*/  F2FP.F16.F32.PACK_AB R26, R29, R28 ;  /* 0x0000001c1d1a723e */ /* 0x000fe400000000ff */
[----:B------:R-:W-:Y:S01]  /*19f0*/  F2FP.F16.F32.PACK_AB R27, R31, R30 ;  /* 0x0000001e1f1b723e */ /* 0x000fe200000000ff */
[----:B------:R-:W-:Y:S01]  /*1a00*/  VIADD R2, R2, UR8 ;  /* 0x0000000802027c36 */ /* 0x000fe20008000000 */
[----:B------:R-:W-:Y:S01]  /*1a10*/  F2FP.F16.F32.PACK_AB R33, R35, R34 ;  /* 0x000000222321723e */ /* 0x000fe200000000ff */
[----:B------:R-:W2:Y:S01]  /*1a20*/  @!P2 SYNCS.CCTL.IV [UR8+0x2000] ;  /* 0x00200000ff00a9b1 */ /* 0x000ea20008000008 */
[----:B------:R-:W-:Y:S01]  /*1a30*/  F2FP.F16.F32.PACK_AB R34, R37, R36 ;  /* 0x000000242522723e */ /* 0x000fe200000000ff */
[----:B--2---:R-:W-:Y:S01]  /*1a40*/  STSM.16.M88.4 [R0], R24 ;  /* 0x0000001800007844 */ /* 0x004fe20000000200 */
[----:B------:R-:W-:-:S02]  /*1a50*/  F2FP.F16.F32.PACK_AB R35, R39, R38 ;  /* 0x000000262723723e */ /* 0x000fc400000000ff */
[----:B------:R-:W-:-:S03]  /*1a60*/  ISETP.LT.U32.AND P0, PT, R6, 0x20, P0 ;  /* 0x000000200600780c */ /* 0x000fc60000701070 */
[----:B------:R-:W-:Y:S01]  /*1a70*/  STSM.16.M88.4 [R2], R32 ;  /* 0x0000002002007844 */ /* 0x000fe20000000200 */
[----:B------:R2:W-:Y:S06]  /*1a80*/  MEMBAR.ALL.CTA ;  /* 0x0000000000007992 */ /* 0x0005ec0000008000 */
[----:B--2---:R-:W2:Y:S03]  /*1a90*/  FENCE.VIEW.ASYNC.S ;  /* 0x00000000000073c6 */ /* 0x004ea60000000000 */
[----:B--2---:R-:W-:Y:S01]  /*1aa0*/  VOTEU.ANY UP0, P0 ;  /* 0x00000000003f7886 */ /* 0x004fe20000000100 */
[----:B------:R-:W-:-:S04]  /*1ab0*/  VOTEU.ANY UP1, P0 ;  /* 0x00000000003f7886 */ /* 0x000fc80000020100 */
[----:B-1----:R-:W-:Y:S01]  /*1ac0*/  @UP0 UMOV UR4, UR16 ;  /* 0x0000001000040c82 */ /* 0x002fe20008000000 */
[----:B------:R-:W-:Y:S01]  /*1ad0*/  @UP0 UMOV UR5, UR17 ;  /* 0x0000001100050c82 */ /* 0x000fe20008000000 */
[----:B------:R-:W-:Y:S06]  /*1ae0*/  BAR.SYNC.DEFER_BLOCKING 0x0 ;  /* 0x0000000000007b1d */ /* 0x000fec0000010000 */
[----:B------:R1:W-:Y:S01]  /*1af0*/  @UP1 UTMASTG.2D [UR8], [UR4] ;  /* 0x00000008040013b5 */ /* 0x0003e20008008000 */
[----:B------:R0:W-:Y:S01]  /*1b00*/  UTMACMDFLUSH ;  /* 0x00000000000079b7 */ /* 0x0001e20000000000 */
[----:B------:R-:W-:-:S04]  /*1b10*/  DEPBAR.LE SB0, 0x0 ;  /* 0x000080000000791a */ /* 0x000fc80000000000 */
[----:B------:R-:W-:Y:S06]  /*1b20*/  BAR.SYNC.DEFER_BLOCKING 0x0 ;  /* 0x0000000000007b1d */ /* 0x000fec0000010000 */
[----:B-1----:R-:W-:Y:S05]  /*1b30*/  EXIT ;  /* 0x000000000000794d */ /* 0x002fea0003800000 */
.L_x_48:
[----:B------:R-:W1:Y:S02]  /*1b40*/  SYNCS.PHASECHK.TRANS64.TRYWAIT P0, [UR8+0x2000], R2 ;  /* 0x00200002ff0075a7 */ /* 0x000e640008000148 */
[----:B-1----:R-:W-:Y:S05]  /*1b50*/  @!P0 BRA `(.L_x_48) ;  /* 0xfffffffc00f88947 */ /* 0x002fea000383ffff */
[----:B------:R-:W-:Y:S05]  /*1b60*/  BRA `(.L_x_50) ;  /* 0xfffffff800f07947 */ /* 0x000fea000383ffff */
.L_x_51:
[----:B------:R-:W-:-:S00]  /*1b70*/  BRA `(.L_x_51) ;  /* 0xfffffffc00fc7947 */ /* 0x000fc0000383ffff */
[----:B------:R-:W-:-:S00]  /*1b80*/  NOP ;  /* 0x0000000000007918 */ /* 0x000fc00000000000 */
[----:B------:R-:W-:-:S00]  /*1b90*/  NOP ;  /* 0x0000000000007918 */ /* 0x000fc00000000000 */
[----:B------:R-:W-:-:S00]  /*1ba0*/  NOP ;  /* 0x0000000000007918 */ /* 0x000fc00000000000 */
[----:B------:R-:W-:-:S00]  /*1bb0*/  NOP ;  /* 0x0000000000007918 */ /* 0x000fc00000000000 */
[----:B------:R-:W-:-:S00]  /*1bc0*/  NOP ;  /* 0x0000000000007918 */ /* 0x000fc00000000000 */
[----:B------:R-:W-:-:S00]  /*1bd0*/  NOP ;  /* 0x0000000000007918 */ /* 0x000fc00000000000 */
[----:B------:R-:W-:-:S00]  /*1be0*/  NOP ;  /* 0x0000000000007918 */ /* 0x000fc00000000000 */
[----:B------:R-:W-:-:S00]  /*1bf0*/  NOP ;  /* 0x0000000000007918 */ /* 0x000fc00000000000 */
.L_x_52:


//--------------------- .nv.shared.gluon_wgmma    --------------------------
	.section	.nv.shared.gluon_wgmma,"aw",@nobits
	.sectionflags	@""
	.align	16
	.zero		1024


//--------------------- .nv.shared.reserved.0     --------------------------
	.section	.nv.shared.reserved.0,"aw",@nobits
	.weak		__nv_reservedSMEM_offset_0_alias
	.size		__nv_reservedSMEM_offset_0_alias, 0, 0
	.other		__nv_reservedSMEM_offset_0_alias,@"STO_CUDA_RESERVED_SHARED STV_DEFAULT"
__nv_reservedSMEM_offset_0_alias:
	.zero		0


//--------------------- .nv.constant0.gluon_wgmma --------------------------
	.section	.nv.constant0.gluon_wgmma,"a",@progbits
	.sectionflags	@""
	.align	4
.nv.constant0.gluon_wgmma:
	.zero		608


//--------------------- SYMBOLS --------------------------

	.type		.nv.reservedSmem.offset0,@object
	.size		.nv.reservedSmem.offset0,0x4
